	.target	sm_100a

	.elftype	@"ET_EXEC"


//--------------------- .note.nv.tkinfo           --------------------------
	.section	.note.nv.tkinfo,"",@"SHT_NOTE"
	.sectionflags	@"SHF_NOTE_NV_TKINFO"
	.tkinfo
        /*0018*/ 	.word	0x00000002
        /*0030*/ 	.string	""
        /*0030*/ 	.string	"ptxas"
        /*0030*/ 	.string	"Cuda compilation tools, release 13.0, V13.0.88"
        /*0030*/ 	.string	"Build cuda_13.0.r13.0/compiler.36424714_0"
        /*0030*/ 	.string	"-arch sm_100a -m 64 "



//--------------------- .note.nv.cuinfo           --------------------------
	.section	.note.nv.cuinfo,"",@"SHT_NOTE"
	.sectionflags	@"SHF_NOTE_NV_CUINFO"
        /*0018*/ 	.short	0x0002
        /*001a*/ 	.short	0x0064
        /*001c*/ 	.short	0x0082
	.zero		2


//--------------------- .nv.info                  --------------------------
	.section	.nv.info,"",@"SHT_CUDA_INFO"
	.align	4


	//----- nvinfo : EIATTR_REGCOUNT
	.align		4
        /*0000*/ 	.byte	0x04, 0x2f
        /*0002*/ 	.short	(.L_12 - .L_11)
	.align		4
.L_11:
        /*0004*/ 	.word	index@(_ZN7cutlass13device_kernelIN5flash11enable_sm90INS1_16FlashAttnFwdSm90INS1_25CollectiveMainloopFwdSm90ILi2EN4cute5tupleIJNS5_1CILi1EEES8_S8_EEENS6_IJNS7_ILi128EEENS7_ILi160EEENS7_ILi192EEEEEELi128ENS_12float_e4m3_tEfNS_4arch4Sm90ELb1ELb0ELb0ELb1ELb1ELb1ELb0ELb1ELb1ELb1ELb0ELb0EEENS1_21CollectiveEpilogueFwdINS6_IJSA_SA_SB_EEES9_NS_10bfloat16_tESG_Li256ELb1ELb1ELb0ELb1EEENS1_36VarlenDynamicPersistentTileSchedulerILi128ELi160ELi256ELi128ELb0ELb1ELb1ELb1ELb1ELb1EEEEEEEEEvNT_6ParamsE)
        /*0008*/ 	.word	0x00000004


	//----- nvinfo : EIATTR_FRAME_SIZE
	.align		4
.L_12:
        /*000c*/ 	.byte	0x04, 0x11
        /*000e*/ 	.short	(.L_14 - .L_13)
	.align		4
.L_13:
        /*0010*/ 	.word	index@(_ZN7cutlass13device_kernelIN5flash11enable_sm90INS1_16FlashAttnFwdSm90INS1_25CollectiveMainloopFwdSm90ILi2EN4cute5tupleIJNS5_1CILi1EEES8_S8_EEENS6_IJNS7_ILi128EEENS7_ILi160EEENS7_ILi192EEEEEELi128ENS_12float_e4m3_tEfNS_4arch4Sm90ELb1ELb0ELb0ELb1ELb1ELb1ELb0ELb1ELb1ELb1ELb0ELb0EEENS1_21CollectiveEpilogueFwdINS6_IJSA_SA_SB_EEES9_NS_10bfloat16_tESG_Li256ELb1ELb1ELb0ELb1EEENS1_36VarlenDynamicPersistentTileSchedulerILi128ELi160ELi256ELi128ELb0ELb1ELb1ELb1ELb1ELb1EEEEEEEEEvNT_6ParamsE)
        /*0014*/ 	.word	0x00000000


	//----- nvinfo : EIATTR_REGCOUNT
	.align		4
.L_14:
        /*0018*/ 	.byte	0x04, 0x2f
        /*001a*/ 	.short	(.L_16 - .L_15)
	.align		4
.L_15:
        /*001c*/ 	.word	index@(_ZN7cutlass13device_kernelIN5flash11enable_sm90INS1_16FlashAttnFwdSm90INS1_25CollectiveMainloopFwdSm90ILi2EN4cute5tupleIJNS5_1CILi1EEES8_S8_EEENS6_IJNS7_ILi128EEENS7_ILi160EEENS7_ILi192EEEEEELi128ENS_12float_e4m3_tEfNS_4arch4Sm90ELb1ELb0ELb0ELb1ELb1ELb0ELb0ELb1ELb1ELb1ELb0ELb0EEENS1_21CollectiveEpilogueFwdINS6_IJSA_SA_SB_EEES9_NS_10bfloat16_tESG_Li256ELb1ELb1ELb0ELb1EEENS1_36VarlenDynamicPersistentTileSchedulerILi128ELi160ELi256ELi128ELb0ELb1ELb1ELb1ELb1ELb1EEEEEEEEEvNT_6ParamsE)
        /*0020*/ 	.word	0x00000004


	//----- nvinfo : EIATTR_FRAME_SIZE
	.align		4
.L_16:
        /*0024*/ 	.byte	0x04, 0x11
        /*0026*/ 	.short	(.L_18 - .L_17)
	.align		4
.L_17:
        /*0028*/ 	.word	index@(_ZN7cutlass13device_kernelIN5flash11enable_sm90INS1_16FlashAttnFwdSm90INS1_25CollectiveMainloopFwdSm90ILi2EN4cute5tupleIJNS5_1CILi1EEES8_S8_EEENS6_IJNS7_ILi128EEENS7_ILi160EEENS7_ILi192EEEEEELi128ENS_12float_e4m3_tEfNS_4arch4Sm90ELb1ELb0ELb0ELb1ELb1ELb0ELb0ELb1ELb1ELb1ELb0ELb0EEENS1_21CollectiveEpilogueFwdINS6_IJSA_SA_SB_EEES9_NS_10bfloat16_tESG_Li256ELb1ELb1ELb0ELb1EEENS1_36VarlenDynamicPersistentTileSchedulerILi128ELi160ELi256ELi128ELb0ELb1ELb1ELb1ELb1ELb1EEEEEEEEEvNT_6ParamsE)
        /*002c*/ 	.word	0x00000000


	//----- nvinfo : EIATTR_REGCOUNT
	.align		4
.L_18:
        /*0030*/ 	.byte	0x04, 0x2f
        /*0032*/ 	.short	(.L_20 - .L_19)
	.align		4
.L_19:
        /*0034*/ 	.word	index@(_ZN7cutlass13device_kernelIN5flash11enable_sm90INS1_16FlashAttnFwdSm90INS1_25CollectiveMainloopFwdSm90ILi2EN4cute5tupleIJNS5_1CILi1EEES8_S8_EEENS6_IJNS7_ILi128EEENS7_ILi160EEENS7_ILi192EEEEEELi128ENS_12float_e4m3_tEfNS_4arch4Sm90ELb1ELb0ELb0ELb0ELb1ELb0ELb0ELb1ELb1ELb1ELb0ELb0EEENS1_21CollectiveEpilogueFwdINS6_IJSA_SA_SB_EEES9_NS_10bfloat16_tESG_Li256ELb0ELb1ELb0ELb1EEENS1_30DynamicPersistentTileSchedulerILi256ELi128ELb0ELb1ELb1EEEEEEEEEvNT_6ParamsE)
        /*0038*/ 	.word	0x00000004


	//----- nvinfo : EIATTR_FRAME_SIZE
	.align		4
.L_20:
        /*003c*/ 	.byte	0x04, 0x11
        /*003e*/ 	.short	(.L_22 - .L_21)
	.align		4
.L_21:
        /*0040*/ 	.word	index@(_ZN7cutlass13device_kernelIN5flash11enable_sm90INS1_16FlashAttnFwdSm90INS1_25CollectiveMainloopFwdSm90ILi2EN4cute5tupleIJNS5_1CILi1EEES8_S8_EEENS6_IJNS7_ILi128EEENS7_ILi160EEENS7_ILi192EEEEEELi128ENS_12float_e4m3_tEfNS_4arch4Sm90ELb1ELb0ELb0ELb0ELb1ELb0ELb0ELb1ELb1ELb1ELb0ELb0EEENS1_21CollectiveEpilogueFwdINS6_IJSA_SA_SB_EEES9_NS_10bfloat16_tESG_Li256ELb0ELb1ELb0ELb1EEENS1_30DynamicPersistentTileSchedulerILi256ELi128ELb0ELb1ELb1EEEEEEEEEvNT_6ParamsE)
        /*0044*/ 	.word	0x00000000


	//----- nvinfo : EIATTR_REGCOUNT
	.align		4
.L_22:
        /*0048*/ 	.byte	0x04, 0x2f
        /*004a*/ 	.short	(.L_24 - .L_23)
	.align		4
.L_23:
        /*004c*/ 	.word	index@(_ZN7cutlass13device_kernelIN5flash11enable_sm90INS1_16FlashAttnFwdSm90INS1_25CollectiveMainloopFwdSm90ILi2EN4cute5tupleIJNS5_1CILi1EEES8_S8_EEENS6_IJNS7_ILi128EEESA_NS7_ILi192EEEEEELi128ENS_12float_e4m3_tEfNS_4arch4Sm90ELb0ELb1ELb0ELb1ELb1ELb1ELb0ELb1ELb1ELb1ELb0ELb0EEENS1_21CollectiveEpilogueFwdINS6_IJSA_SA_SA_EEES9_NS_10bfloat16_tESF_Li256ELb1ELb1ELb0ELb1EEENS1_36VarlenDynamicPersistentTileSchedulerILi128ELi128ELi256ELi128ELb0ELb1ELb1ELb1ELb0ELb1EEEEEEEEEvNT_6ParamsE)
        /*0050*/ 	.word	0x00000004


	//----- nvinfo : EIATTR_FRAME_SIZE
	.align		4
.L_24:
        /*0054*/ 	.byte	0x04, 0x11
        /*0056*/ 	.short	(.L_26 - .L_25)
	.align		4
.L_25:
        /*0058*/ 	.word	index@(_ZN7cutlass13device_kernelIN5flash11enable_sm90INS1_16FlashAttnFwdSm90INS1_25CollectiveMainloopFwdSm90ILi2EN4cute5tupleIJNS5_1CILi1EEES8_S8_EEENS6_IJNS7_ILi128EEESA_NS7_ILi192EEEEEELi128ENS_12float_e4m3_tEfNS_4arch4Sm90ELb0ELb1ELb0ELb1ELb1ELb1ELb0ELb1ELb1ELb1ELb0ELb0EEENS1_21CollectiveEpilogueFwdINS6_IJSA_SA_SA_EEES9_NS_10bfloat16_tESF_Li256ELb1ELb1ELb0ELb1EEENS1_36VarlenDynamicPersistentTileSchedulerILi128ELi128ELi256ELi128ELb0ELb1ELb1ELb1ELb0ELb1EEEEEEEEEvNT_6ParamsE)
        /*005c*/ 	.word	0x00000000


	//----- nvinfo : EIATTR_REGCOUNT
	.align		4
.L_26:
        /*0060*/ 	.byte	0x04, 0x2f
        /*0062*/ 	.short	(.L_28 - .L_27)
	.align		4
.L_27:
        /*0064*/ 	.word	index@(_ZN7cutlass13device_kernelIN5flash11enable_sm90INS1_16FlashAttnFwdSm90INS1_25CollectiveMainloopFwdSm90ILi2EN4cute5tupleIJNS5_1CILi1EEES8_S8_EEENS6_IJNS7_ILi128EEESA_NS7_ILi192EEEEEELi128ENS_12float_e4m3_tEfNS_4arch4Sm90ELb0ELb1ELb0ELb1ELb1ELb0ELb0ELb1ELb1ELb1ELb0ELb0EEENS1_21CollectiveEpilogueFwdINS6_IJSA_SA_SA_EEES9_NS_10bfloat16_tESF_Li256ELb1ELb1ELb0ELb1EEENS1_36VarlenDynamicPersistentTileSchedulerILi128ELi128ELi256ELi128ELb0ELb1ELb1ELb1ELb0ELb1EEEEEEEEEvNT_6ParamsE)
        /*0068*/ 	.word	0x00000004


	//----- nvinfo : EIATTR_FRAME_SIZE
	.align		4
.L_28:
        /*006c*/ 	.byte	0x04, 0x11
        /*006e*/ 	.short	(.L_30 - .L_29)
	.align		4
.L_29:
        /*0070*/ 	.word	index@(_ZN7cutlass13device_kernelIN5flash11enable_sm90INS1_16FlashAttnFwdSm90INS1_25CollectiveMainloopFwdSm90ILi2EN4cute5tupleIJNS5_1CILi1EEES8_S8_EEENS6_IJNS7_ILi128EEESA_NS7_ILi192EEEEEELi128ENS_12float_e4m3_tEfNS_4arch4Sm90ELb0ELb1ELb0ELb1ELb1ELb0ELb0ELb1ELb1ELb1ELb0ELb0EEENS1_21CollectiveEpilogueFwdINS6_IJSA_SA_SA_EEES9_NS_10bfloat16_tESF_Li256ELb1ELb1ELb0ELb1EEENS1_36VarlenDynamicPersistentTileSchedulerILi128ELi128ELi256ELi128ELb0ELb1ELb1ELb1ELb0ELb1EEEEEEEEEvNT_6ParamsE)
        /*0074*/ 	.word	0x00000000


	//----- nvinfo : EIATTR_REGCOUNT
	.align		4
.L_30:
        /*0078*/ 	.byte	0x04, 0x2f
        /*007a*/ 	.short	(.L_32 - .L_31)
	.align		4
.L_31:
        /*007c*/ 	.word	index@(_ZN7cutlass13device_kernelIN5flash11enable_sm90INS1_16FlashAttnFwdSm90INS1_25CollectiveMainloopFwdSm90ILi2EN4cute5tupleIJNS5_1CILi1EEES8_S8_EEENS6_IJNS7_ILi128EEESA_NS7_ILi192EEEEEELi128ENS_12float_e4m3_tEfNS_4arch4Sm90ELb0ELb1ELb0ELb0ELb1ELb0ELb0ELb1ELb1ELb1ELb0ELb0EEENS1_21CollectiveEpilogueFwdINS6_IJSA_SA_SA_EEES9_NS_10bfloat16_tESF_Li256ELb0ELb1ELb0ELb1EEENS1_30DynamicPersistentTileSchedulerILi256ELi128ELb0ELb1ELb1EEEEEEEEEvNT_6ParamsE)
        /*0080*/ 	.word	0x00000004


	//----- nvinfo : EIATTR_FRAME_SIZE
	.align		4
.L_32:
        /*0084*/ 	.byte	0x04, 0x11
        /*0086*/ 	.short	(.L_34 - .L_33)
	.align		4
.L_33:
        /*0088*/ 	.word	index@(_ZN7cutlass13device_kernelIN5flash11enable_sm90INS1_16FlashAttnFwdSm90INS1_25CollectiveMainloopFwdSm90ILi2EN4cute5tupleIJNS5_1CILi1EEES8_S8_EEENS6_IJNS7_ILi128EEESA_NS7_ILi192EEEEEELi128ENS_12float_e4m3_tEfNS_4arch4Sm90ELb0ELb1ELb0ELb0ELb1ELb0ELb0ELb1ELb1ELb1ELb0ELb0EEENS1_21CollectiveEpilogueFwdINS6_IJSA_SA_SA_EEES9_NS_10bfloat16_tESF_Li256ELb0ELb1ELb0ELb1EEENS1_30DynamicPersistentTileSchedulerILi256ELi128ELb0ELb1ELb1EEEEEEEEEvNT_6ParamsE)
        /*008c*/ 	.word	0x00000000


	//----- nvinfo : EIATTR_REGCOUNT
	.align		4
.L_34:
        /*0090*/ 	.byte	0x04, 0x2f
        /*0092*/ 	.short	(.L_36 - .L_35)
	.align		4
.L_35:
        /*0094*/ 	.word	index@(_ZN7cutlass13device_kernelIN5flash11enable_sm90INS1_16FlashAttnFwdSm90INS1_25CollectiveMainloopFwdSm90ILi2EN4cute5tupleIJNS5_1CILi1EEES8_S8_EEENS6_IJNS7_ILi128EEENS7_ILi160EEENS7_ILi192EEEEEELi128ENS_12float_e4m3_tEfNS_4arch4Sm90ELb0ELb0ELb0ELb1ELb1ELb1ELb0ELb1ELb1ELb1ELb0ELb0EEENS1_21CollectiveEpilogueFwdINS6_IJSA_SA_SB_EEES9_NS_10bfloat16_tESG_Li256ELb1ELb1ELb0ELb1EEENS1_36VarlenDynamicPersistentTileSchedulerILi128ELi160ELi256ELi128ELb0ELb1ELb1ELb0ELb1ELb1EEEEEEEEEvNT_6ParamsE)
        /*0098*/ 	.word	0x00000004


	//----- nvinfo : EIATTR_FRAME_SIZE
	.align		4
.L_36:
        /*009c*/ 	.byte	0x04, 0x11
        /*009e*/ 	.short	(.L_38 - .L_37)
	.align		4
.L_37:
        /*00a0*/ 	.word	index@(_ZN7cutlass13device_kernelIN5flash11enable_sm90INS1_16FlashAttnFwdSm90INS1_25CollectiveMainloopFwdSm90ILi2EN4cute5tupleIJNS5_1CILi1EEES8_S8_EEENS6_IJNS7_ILi128EEENS7_ILi160EEENS7_ILi192EEEEEELi128ENS_12float_e4m3_tEfNS_4arch4Sm90ELb0ELb0ELb0ELb1ELb1ELb1ELb0ELb1ELb1ELb1ELb0ELb0EEENS1_21CollectiveEpilogueFwdINS6_IJSA_SA_SB_EEES9_NS_10bfloat16_tESG_Li256ELb1ELb1ELb0ELb1EEENS1_36VarlenDynamicPersistentTileSchedulerILi128ELi160ELi256ELi128ELb0ELb1ELb1ELb0ELb1ELb1EEEEEEEEEvNT_6ParamsE)
        /*00a4*/ 	.word	0x00000000


	//----- nvinfo : EIATTR_REGCOUNT
	.align		4
.L_38:
        /*00a8*/ 	.byte	0x04, 0x2f
        /*00aa*/ 	.short	(.L_40 - .L_39)
	.align		4
.L_39:
        /*00ac*/ 	.word	index@(_ZN7cutlass13device_kernelIN5flash11enable_sm90INS1_16FlashAttnFwdSm90INS1_25CollectiveMainloopFwdSm90ILi2EN4cute5tupleIJNS5_1CILi1EEES8_S8_EEENS6_IJNS7_ILi128EEENS7_ILi160EEENS7_ILi192EEEEEELi128ENS_12float_e4m3_tEfNS_4arch4Sm90ELb0ELb0ELb0ELb1ELb1ELb0ELb0ELb1ELb1ELb1ELb0ELb0EEENS1_21CollectiveEpilogueFwdINS6_IJSA_SA_SB_EEES9_NS_10bfloat16_tESG_Li256ELb1ELb1ELb0ELb1EEENS1_36VarlenDynamicPersistentTileSchedulerILi128ELi160ELi256ELi128ELb0ELb1ELb1ELb0ELb1ELb1EEEEEEEEEvNT_6ParamsE)
        /*00b0*/ 	.word	0x00000004


	//----- nvinfo : EIATTR_FRAME_SIZE
	.align		4
.L_40:
        /*00b4*/ 	.byte	0x04, 0x11
        /*00b6*/ 	.short	(.L_42 - .L_41)
	.align		4
.L_41:
        /*00b8*/ 	.word	index@(_ZN7cutlass13device_kernelIN5flash11enable_sm90INS1_16FlashAttnFwdSm90INS1_25CollectiveMainloopFwdSm90ILi2EN4cute5tupleIJNS5_1CILi1EEES8_S8_EEENS6_IJNS7_ILi128EEENS7_ILi160EEENS7_ILi192EEEEEELi128ENS_12float_e4m3_tEfNS_4arch4Sm90ELb0ELb0ELb0ELb1ELb1ELb0ELb0ELb1ELb1ELb1ELb0ELb0EEENS1_21CollectiveEpilogueFwdINS6_IJSA_SA_SB_EEES9_NS_10bfloat16_tESG_Li256ELb1ELb1ELb0ELb1EEENS1_36VarlenDynamicPersistentTileSchedulerILi128ELi160ELi256ELi128ELb0ELb1ELb1ELb0ELb1ELb1EEEEEEEEEvNT_6ParamsE)
        /*00bc*/ 	.word	0x00000000


	//----- nvinfo : EIATTR_REGCOUNT
	.align		4
.L_42:
        /*00c0*/ 	.byte	0x04, 0x2f
        /*00c2*/ 	.short	(.L_44 - .L_43)
	.align		4
.L_43:
        /*00c4*/ 	.word	index@(_ZN7cutlass13device_kernelIN5flash11enable_sm90INS1_16FlashAttnFwdSm90INS1_25CollectiveMainloopFwdSm90ILi2EN4cute5tupleIJNS5_1CILi1EEES8_S8_EEENS6_IJNS7_ILi128EEENS7_ILi160EEENS7_ILi192EEEEEELi128ENS_12float_e4m3_tEfNS_4arch4Sm90ELb0ELb0ELb0ELb0ELb1ELb0ELb0ELb1ELb1ELb1ELb0ELb0EEENS1_21CollectiveEpilogueFwdINS6_IJSA_SA_SB_EEES9_NS_10bfloat16_tESG_Li256ELb0ELb1ELb0ELb1EEENS1_29StaticPersistentTileSchedulerILb0EEEEEEEEEvNT_6ParamsE)
        /*00c8*/ 	.word	0x00000004


	//----- nvinfo : EIATTR_FRAME_SIZE
	.align		4
.L_44:
        /*00cc*/ 	.byte	0x04, 0x11
        /*00ce*/ 	.short	(.L_46 - .L_45)
	.align		4
.L_45:
        /*00d0*/ 	.word	index@(_ZN7cutlass13device_kernelIN5flash11enable_sm90INS1_16FlashAttnFwdSm90INS1_25CollectiveMainloopFwdSm90ILi2EN4cute5tupleIJNS5_1CILi1EEES8_S8_EEENS6_IJNS7_ILi128EEENS7_ILi160EEENS7_ILi192EEEEEELi128ENS_12float_e4m3_tEfNS_4arch4Sm90ELb0ELb0ELb0ELb0ELb1ELb0ELb0ELb1ELb1ELb1ELb0ELb0EEENS1_21CollectiveEpilogueFwdINS6_IJSA_SA_SB_EEES9_NS_10bfloat16_tESG_Li256ELb0ELb1ELb0ELb1EEENS1_29StaticPersistentTileSchedulerILb0EEEEEEEEEvNT_6ParamsE)
        /*00d4*/ 	.word	0x00000000


	//----- nvinfo : EIATTR_MIN_STACK_SIZE
	.align		4
.L_46:
        /*00d8*/ 	.byte	0x04, 0x12
        /*00da*/ 	.short	(.L_48 - .L_47)
	.align		4
.L_47:
        /*00dc*/ 	.word	index@(_ZN7cutlass13device_kernelIN5flash11enable_sm90INS1_16FlashAttnFwdSm90INS1_25CollectiveMainloopFwdSm90ILi2EN4cute5tupleIJNS5_1CILi1EEES8_S8_EEENS6_IJNS7_ILi128EEENS7_ILi160EEENS7_ILi192EEEEEELi128ENS_12float_e4m3_tEfNS_4arch4Sm90ELb0ELb0ELb0ELb0ELb1ELb0ELb0ELb1ELb1ELb1ELb0ELb0EEENS1_21CollectiveEpilogueFwdINS6_IJSA_SA_SB_EEES9_NS_10bfloat16_tESG_Li256ELb0ELb1ELb0ELb1EEENS1_29StaticPersistentTileSchedulerILb0EEEEEEEEEvNT_6ParamsE)
        /*00e0*/ 	.word	0x00000000


	//----- nvinfo : EIATTR_MIN_STACK_SIZE
	.align		4
.L_48:
        /*00e4*/ 	.byte	0x04, 0x12
        /*00e6*/ 	.short	(.L_50 - .L_49)
	.align		4
.L_49:
        /*00e8*/ 	.word	index@(_ZN7cutlass13device_kernelIN5flash11enable_sm90INS1_16FlashAttnFwdSm90INS1_25CollectiveMainloopFwdSm90ILi2EN4cute5tupleIJNS5_1CILi1EEES8_S8_EEENS6_IJNS7_ILi128EEENS7_ILi160EEENS7_ILi192EEEEEELi128ENS_12float_e4m3_tEfNS_4arch4Sm90ELb0ELb0ELb0ELb1ELb1ELb0ELb0ELb1ELb1ELb1ELb0ELb0EEENS1_21CollectiveEpilogueFwdINS6_IJSA_SA_SB_EEES9_NS_10bfloat16_tESG_Li256ELb1ELb1ELb0ELb1EEENS1_36VarlenDynamicPersistentTileSchedulerILi128ELi160ELi256ELi128ELb0ELb1ELb1ELb0ELb1ELb1EEEEEEEEEvNT_6ParamsE)
        /*00ec*/ 	.word	0x00000000


	//----- nvinfo : EIATTR_MIN_STACK_SIZE
	.align		4
.L_50:
        /*00f0*/ 	.byte	0x04, 0x12
        /*00f2*/ 	.short	(.L_52 - .L_51)
	.align		4
.L_51:
        /*00f4*/ 	.word	index@(_ZN7cutlass13device_kernelIN5flash11enable_sm90INS1_16FlashAttnFwdSm90INS1_25CollectiveMainloopFwdSm90ILi2EN4cute5tupleIJNS5_1CILi1EEES8_S8_EEENS6_IJNS7_ILi128EEENS7_ILi160EEENS7_ILi192EEEEEELi128ENS_12float_e4m3_tEfNS_4arch4Sm90ELb0ELb0ELb0ELb1ELb1ELb1ELb0ELb1ELb1ELb1ELb0ELb0EEENS1_21CollectiveEpilogueFwdINS6_IJSA_SA_SB_EEES9_NS_10bfloat16_tESG_Li256ELb1ELb1ELb0ELb1EEENS1_36VarlenDynamicPersistentTileSchedulerILi128ELi160ELi256ELi128ELb0ELb1ELb1ELb0ELb1ELb1EEEEEEEEEvNT_6ParamsE)
        /*00f8*/ 	.word	0x00000000


	//----- nvinfo : EIATTR_MIN_STACK_SIZE
	.align		4
.L_52:
        /*00fc*/ 	.byte	0x04, 0x12
        /*00fe*/ 	.short	(.L_54 - .L_53)
	.align		4
.L_53:
        /*0100*/ 	.word	index@(_ZN7cutlass13device_kernelIN5flash11enable_sm90INS1_16FlashAttnFwdSm90INS1_25CollectiveMainloopFwdSm90ILi2EN4cute5tupleIJNS5_1CILi1EEES8_S8_EEENS6_IJNS7_ILi128EEESA_NS7_ILi192EEEEEELi128ENS_12float_e4m3_tEfNS_4arch4Sm90ELb0ELb1ELb0ELb0ELb1ELb0ELb0ELb1ELb1ELb1ELb0ELb0EEENS1_21CollectiveEpilogueFwdINS6_IJSA_SA_SA_EEES9_NS_10bfloat16_tESF_Li256ELb0ELb1ELb0ELb1EEENS1_30DynamicPersistentTileSchedulerILi256ELi128ELb0ELb1ELb1EEEEEEEEEvNT_6ParamsE)
        /*0104*/ 	.word	0x00000000


	//----- nvinfo : EIATTR_MIN_STACK_SIZE
	.align		4
.L_54:
        /*0108*/ 	.byte	0x04, 0x12
        /*010a*/ 	.short	(.L_56 - .L_55)
	.align		4
.L_55:
        /*010c*/ 	.word	index@(_ZN7cutlass13device_kernelIN5flash11enable_sm90INS1_16FlashAttnFwdSm90INS1_25CollectiveMainloopFwdSm90ILi2EN4cute5tupleIJNS5_1CILi1EEES8_S8_EEENS6_IJNS7_ILi128EEESA_NS7_ILi192EEEEEELi128ENS_12float_e4m3_tEfNS_4arch4Sm90ELb0ELb1ELb0ELb1ELb1ELb0ELb0ELb1ELb1ELb1ELb0ELb0EEENS1_21CollectiveEpilogueFwdINS6_IJSA_SA_SA_EEES9_NS_10bfloat16_tESF_Li256ELb1ELb1ELb0ELb1EEENS1_36VarlenDynamicPersistentTileSchedulerILi128ELi128ELi256ELi128ELb0ELb1ELb1ELb1ELb0ELb1EEEEEEEEEvNT_6ParamsE)
        /*0110*/ 	.word	0x00000000


	//----- nvinfo : EIATTR_MIN_STACK_SIZE
	.align		4
.L_56:
        /*0114*/ 	.byte	0x04, 0x12
        /*0116*/ 	.short	(.L_58 - .L_57)
	.align		4
.L_57:
        /*0118*/ 	.word	index@(_ZN7cutlass13device_kernelIN5flash11enable_sm90INS1_16FlashAttnFwdSm90INS1_25CollectiveMainloopFwdSm90ILi2EN4cute5tupleIJNS5_1CILi1EEES8_S8_EEENS6_IJNS7_ILi128EEESA_NS7_ILi192EEEEEELi128ENS_12float_e4m3_tEfNS_4arch4Sm90ELb0ELb1ELb0ELb1ELb1ELb1ELb0ELb1ELb1ELb1ELb0ELb0EEENS1_21CollectiveEpilogueFwdINS6_IJSA_SA_SA_EEES9_NS_10bfloat16_tESF_Li256ELb1ELb1ELb0ELb1EEENS1_36VarlenDynamicPersistentTileSchedulerILi128ELi128ELi256ELi128ELb0ELb1ELb1ELb1ELb0ELb1EEEEEEEEEvNT_6ParamsE)
        /*011c*/ 	.word	0x00000000


	//----- nvinfo : EIATTR_MIN_STACK_SIZE
	.align		4
.L_58:
        /*0120*/ 	.byte	0x04, 0x12
        /*0122*/ 	.short	(.L_60 - .L_59)
	.align		4
.L_59:
        /*0124*/ 	.word	index@(_ZN7cutlass13device_kernelIN5flash11enable_sm90INS1_16FlashAttnFwdSm90INS1_25CollectiveMainloopFwdSm90ILi2EN4cute5tupleIJNS5_1CILi1EEES8_S8_EEENS6_IJNS7_ILi128EEENS7_ILi160EEENS7_ILi192EEEEEELi128ENS_12float_e4m3_tEfNS_4arch4Sm90ELb1ELb0ELb0ELb0ELb1ELb0ELb0ELb1ELb1ELb1ELb0ELb0EEENS1_21CollectiveEpilogueFwdINS6_IJSA_SA_SB_EEES9_NS_10bfloat16_tESG_Li256ELb0ELb1ELb0ELb1EEENS1_30DynamicPersistentTileSchedulerILi256ELi128ELb0ELb1ELb1EEEEEEEEEvNT_6ParamsE)
        /*0128*/ 	.word	0x00000000


	//----- nvinfo : EIATTR_MIN_STACK_SIZE
	.align		4
.L_60:
        /*012c*/ 	.byte	0x04, 0x12
        /*012e*/ 	.short	(.L_62 - .L_61)
	.align		4
.L_61:
        /*0130*/ 	.word	index@(_ZN7cutlass13device_kernelIN5flash11enable_sm90INS1_16FlashAttnFwdSm90INS1_25CollectiveMainloopFwdSm90ILi2EN4cute5tupleIJNS5_1CILi1EEES8_S8_EEENS6_IJNS7_ILi128EEENS7_ILi160EEENS7_ILi192EEEEEELi128ENS_12float_e4m3_tEfNS_4arch4Sm90ELb1ELb0ELb0ELb1ELb1ELb0ELb0ELb1ELb1ELb1ELb0ELb0EEENS1_21CollectiveEpilogueFwdINS6_IJSA_SA_SB_EEES9_NS_10bfloat16_tESG_Li256ELb1ELb1ELb0ELb1EEENS1_36VarlenDynamicPersistentTileSchedulerILi128ELi160ELi256ELi128ELb0ELb1ELb1ELb1ELb1ELb1EEEEEEEEEvNT_6ParamsE)
        /*0134*/ 	.word	0x00000000


	//----- nvinfo : EIATTR_MIN_STACK_SIZE
	.align		4
.L_62:
        /*0138*/ 	.byte	0x04, 0x12
        /*013a*/ 	.short	(.L_64 - .L_63)
	.align		4
.L_63:
        /*013c*/ 	.word	index@(_ZN7cutlass13device_kernelIN5flash11enable_sm90INS1_16FlashAttnFwdSm90INS1_25CollectiveMainloopFwdSm90ILi2EN4cute5tupleIJNS5_1CILi1EEES8_S8_EEENS6_IJNS7_ILi128EEENS7_ILi160EEENS7_ILi192EEEEEELi128ENS_12float_e4m3_tEfNS_4arch4Sm90ELb1ELb0ELb0ELb1ELb1ELb1ELb0ELb1ELb1ELb1ELb0ELb0EEENS1_21CollectiveEpilogueFwdINS6_IJSA_SA_SB_EEES9_NS_10bfloat16_tESG_Li256ELb1ELb1ELb0ELb1EEENS1_36VarlenDynamicPersistentTileSchedulerILi128ELi160ELi256ELi128ELb0ELb1ELb1ELb1ELb1ELb1EEEEEEEEEvNT_6ParamsE)
        /*0140*/ 	.word	0x00000000
.L_64:


//--------------------- .nv.compat                --------------------------
	.section	.nv.compat,"",@"SHT_CUDA_COMPAT_INFO"
	.align	4
        /*0000*/ 	.byte	0x02, 0x09, 0x01, 0x00, 0x02, 0x02, 0x01, 0x00, 0x02, 0x05, 0x05, 0x00, 0x03, 0x07, 0x01, 0x01
        /*0010*/ 	.byte	0x02, 0x03, 0x00, 0x00, 0x02, 0x06, 0x01, 0x00, 0x04, 0x0b, 0x08, 0x00, 0x09, 0x00, 0x00, 0x00
        /*0020*/ 	.byte	0x00, 0x00, 0x00, 0x00


//--------------------- .nv.info._ZN7cutlass13device_kernelIN5flash11enable_sm90INS1_16FlashAttnFwdSm90INS1_25CollectiveMainloopFwdSm90ILi2EN4cute5tupleIJNS5_1CILi1EEES8_S8_EEENS6_IJNS7_ILi128EEENS7_ILi160EEENS7_ILi192EEEEEELi128ENS_12float_e4m3_tEfNS_4arch4Sm90ELb0ELb0ELb0ELb0ELb1ELb0ELb0ELb1ELb1ELb1ELb0ELb0EEENS1_21CollectiveEpilogueFwdINS6_IJSA_SA_SB_EEES9_NS_10bfloat16_tESG_Li256ELb0ELb1ELb0ELb1EEENS1_29StaticPersistentTileSchedulerILb0EEEEEEEEEvNT_6ParamsE --------------------------
	.section	.nv.info._ZN7cutlass13device_kernelIN5flash11enable_sm90INS1_16FlashAttnFwdSm90INS1_25CollectiveMainloopFwdSm90ILi2EN4cute5tupleIJNS5_1CILi1EEES8_S8_EEENS6_IJNS7_ILi128EEENS7_ILi160EEENS7_ILi192EEEEEELi128ENS_12float_e4m3_tEfNS_4arch4Sm90ELb0ELb0ELb0ELb0ELb1ELb0ELb0ELb1ELb1ELb1ELb0ELb0EEENS1_21CollectiveEpilogueFwdINS6_IJSA_SA_SB_EEES9_NS_10bfloat16_tESG_Li256ELb0ELb1ELb0ELb1EEENS1_29StaticPersistentTileSchedulerILb0EEEEEEEEEvNT_6ParamsE,"",@"SHT_CUDA_INFO"
	.sectionflags	@""
	.align	4


	//----- nvinfo : EIATTR_CUDA_API_VERSION
	.align		4
        /*0000*/ 	.byte	0x04, 0x37
        /*0002*/ 	.short	(.L_66 - .L_65)
.L_65:
        /*0004*/ 	.word	0x00000082


	//----- nvinfo : EIATTR_KPARAM_INFO
	.align		4
.L_66:
        /*0008*/ 	.byte	0x04, 0x17
        /*000a*/ 	.short	(.L_68 - .L_67)
.L_67:
        /*000c*/ 	.word	0x00000000
        /*0010*/ 	.short	0x0000
        /*0012*/ 	.short	0x0000
        /*0014*/ 	.byte	0x00, 0xf0, 0x01, 0x28


	//----- nvinfo : EIATTR_SPARSE_MMA_MASK
	.align		4
.L_68:
        /*0018*/ 	.byte	0x03, 0x50
        /*001a*/ 	.short	0x0000


	//----- nvinfo : EIATTR_MAXREG_COUNT
	.align		4
        /*001c*/ 	.byte	0x03, 0x1b
        /*001e*/ 	.short	0x00a8


	//----- nvinfo : EIATTR_MERCURY_ISA_VERSION
	.align		4
        /*0020*/ 	.byte	0x03, 0x5f
        /*0022*/ 	.short	0x0101


	//----- nvinfo : EIATTR_VRC_CTA_INIT_COUNT
	.align		4
        /*0024*/ 	.byte	0x02, 0x4a
	.zero		1
	.zero		1


	//----- nvinfo : EIATTR_EXIT_INSTR_OFFSETS
	.align		4
        /*0028*/ 	.byte	0x04, 0x1c
        /*002a*/ 	.short	(.L_70 - .L_69)


	//   ....[0]....
.L_69:
        /*002c*/ 	.word	0x00000010


	//----- nvinfo : EIATTR_MAX_THREADS
	.align		4
.L_70:
        /*0030*/ 	.byte	0x04, 0x05
        /*0032*/ 	.short	(.L_72 - .L_71)
.L_71:
        /*0034*/ 	.word	0x00000180
        /*0038*/ 	.word	0x00000001
        /*003c*/ 	.word	0x00000001


	//----- nvinfo : EIATTR_CBANK_PARAM_SIZE
	.align		4
.L_72:
        /*0040*/ 	.byte	0x03, 0x19
        /*0042*/ 	.short	0x0a00


	//----- nvinfo : EIATTR_PARAM_CBANK
	.align		4
        /*0044*/ 	.byte	0x04, 0x0a
        /*0046*/ 	.short	(.L_74 - .L_73)
	.align		4
.L_73:
        /*0048*/ 	.word	index@(.nv.constant0._ZN7cutlass13device_kernelIN5flash11enable_sm90INS1_16FlashAttnFwdSm90INS1_25CollectiveMainloopFwdSm90ILi2EN4cute5tupleIJNS5_1CILi1EEES8_S8_EEENS6_IJNS7_ILi128EEENS7_ILi160EEENS7_ILi192EEEEEELi128ENS_12float_e4m3_tEfNS_4arch4Sm90ELb0ELb0ELb0ELb0ELb1ELb0ELb0ELb1ELb1ELb1ELb0ELb0EEENS1_21CollectiveEpilogueFwdINS6_IJSA_SA_SB_EEES9_NS_10bfloat16_tESG_Li256ELb0ELb1ELb0ELb1EEENS1_29StaticPersistentTileSchedulerILb0EEEEEEEEEvNT_6ParamsE)
        /*004c*/ 	.short	0x0380
        /*004e*/ 	.short	0x0a00


	//----- nvinfo : EIATTR_SW_WAR
	.align		4
.L_74:
        /*0050*/ 	.byte	0x04, 0x36
        /*0052*/ 	.short	(.L_76 - .L_75)
.L_75:
        /*0054*/ 	.word	0x00000008
.L_76:


//--------------------- .nv.info._ZN7cutlass13device_kernelIN5flash11enable_sm90INS1_16FlashAttnFwdSm90INS1_25CollectiveMainloopFwdSm90ILi2EN4cute5tupleIJNS5_1CILi1EEES8_S8_EEENS6_IJNS7_ILi128EEENS7_ILi160EEENS7_ILi192EEEEEELi128ENS_12float_e4m3_tEfNS_4arch4Sm90ELb0ELb0ELb0ELb1ELb1ELb0ELb0ELb1ELb1ELb1ELb0ELb0EEENS1_21CollectiveEpilogueFwdINS6_IJSA_SA_SB_EEES9_NS_10bfloat16_tESG_Li256ELb1ELb1ELb0ELb1EEENS1_36VarlenDynamicPersistentTileSchedulerILi128ELi160ELi256ELi128ELb0ELb1ELb1ELb0ELb1ELb1EEEEEEEEEvNT_6ParamsE --------------------------
	.section	.nv.info._ZN7cutlass13device_kernelIN5flash11enable_sm90INS1_16FlashAttnFwdSm90INS1_25CollectiveMainloopFwdSm90ILi2EN4cute5tupleIJNS5_1CILi1EEES8_S8_EEENS6_IJNS7_ILi128EEENS7_ILi160EEENS7_ILi192EEEEEELi128ENS_12float_e4m3_tEfNS_4arch4Sm90ELb0ELb0ELb0ELb1ELb1ELb0ELb0ELb1ELb1ELb1ELb0ELb0EEENS1_21CollectiveEpilogueFwdINS6_IJSA_SA_SB_EEES9_NS_10bfloat16_tESG_Li256ELb1ELb1ELb0ELb1EEENS1_36VarlenDynamicPersistentTileSchedulerILi128ELi160ELi256ELi128ELb0ELb1ELb1ELb0ELb1ELb1EEEEEEEEEvNT_6ParamsE,"",@"SHT_CUDA_INFO"
	.sectionflags	@""
	.align	4


	//----- nvinfo : EIATTR_CUDA_API_VERSION
	.align		4
        /*0000*/ 	.byte	0x04, 0x37
        /*0002*/ 	.short	(.L_78 - .L_77)
.L_77:
        /*0004*/ 	.word	0x00000082


	//----- nvinfo : EIATTR_KPARAM_INFO
	.align		4
.L_78:
        /*0008*/ 	.byte	0x04, 0x17
        /*000a*/ 	.short	(.L_80 - .L_79)
.L_79:
        /*000c*/ 	.word	0x00000000
        /*0010*/ 	.short	0x0000
        /*0012*/ 	.short	0x0000
        /*0014*/ 	.byte	0x00, 0xf0, 0x01, 0x2a


	//----- nvinfo : EIATTR_SPARSE_MMA_MASK
	.align		4
.L_80:
        /*0018*/ 	.byte	0x03, 0x50
        /*001a*/ 	.short	0x0000


	//----- nvinfo : EIATTR_MAXREG_COUNT
	.align		4
        /*001c*/ 	.byte	0x03, 0x1b
        /*001e*/ 	.short	0x00a8


	//----- nvinfo : EIATTR_MERCURY_ISA_VERSION
	.align		4
        /*0020*/ 	.byte	0x03, 0x5f
        /*0022*/ 	.short	0x0101


	//----- nvinfo : EIATTR_VRC_CTA_INIT_COUNT
	.align		4
        /*0024*/ 	.byte	0x02, 0x4a
	.zero		1
	.zero		1


	//----- nvinfo : EIATTR_EXIT_INSTR_OFFSETS
	.align		4
        /*0028*/ 	.byte	0x04, 0x1c
        /*002a*/ 	.short	(.L_82 - .L_81)


	//   ....[0]....
.L_81:
        /*002c*/ 	.word	0x00000010


	//----- nvinfo : EIATTR_MAX_THREADS
	.align		4
.L_82:
        /*0030*/ 	.byte	0x04, 0x05
        /*0032*/ 	.short	(.L_84 - .L_83)
.L_83:
        /*0034*/ 	.word	0x00000180
        /*0038*/ 	.word	0x00000001
        /*003c*/ 	.word	0x00000001


	//----- nvinfo : EIATTR_CBANK_PARAM_SIZE
	.align		4
.L_84:
        /*0040*/ 	.byte	0x03, 0x19
        /*0042*/ 	.short	0x0a80


	//----- nvinfo : EIATTR_PARAM_CBANK
	.align		4
        /*0044*/ 	.byte	0x04, 0x0a
        /*0046*/ 	.short	(.L_86 - .L_85)
	.align		4
.L_85:
        /*0048*/ 	.word	index@(.nv.constant0._ZN7cutlass13device_kernelIN5flash11enable_sm90INS1_16FlashAttnFwdSm90INS1_25CollectiveMainloopFwdSm90ILi2EN4cute5tupleIJNS5_1CILi1EEES8_S8_EEENS6_IJNS7_ILi128EEENS7_ILi160EEENS7_ILi192EEEEEELi128ENS_12float_e4m3_tEfNS_4arch4Sm90ELb0ELb0ELb0ELb1ELb1ELb0ELb0ELb1ELb1ELb1ELb0ELb0EEENS1_21CollectiveEpilogueFwdINS6_IJSA_SA_SB_EEES9_NS_10bfloat16_tESG_Li256ELb1ELb1ELb0ELb1EEENS1_36VarlenDynamicPersistentTileSchedulerILi128ELi160ELi256ELi128ELb0ELb1ELb1ELb0ELb1ELb1EEEEEEEEEvNT_6ParamsE)
        /*004c*/ 	.short	0x0380
        /*004e*/ 	.short	0x0a80


	//----- nvinfo : EIATTR_SW_WAR
	.align		4
.L_86:
        /*0050*/ 	.byte	0x04, 0x36
        /*0052*/ 	.short	(.L_88 - .L_87)
.L_87:
        /*0054*/ 	.word	0x00000008
.L_88:


//--------------------- .nv.info._ZN7cutlass13device_kernelIN5flash11enable_sm90INS1_16FlashAttnFwdSm90INS1_25CollectiveMainloopFwdSm90ILi2EN4cute5tupleIJNS5_1CILi1EEES8_S8_EEENS6_IJNS7_ILi128EEENS7_ILi160EEENS7_ILi192EEEEEELi128ENS_12float_e4m3_tEfNS_4arch4Sm90ELb0ELb0ELb0ELb1ELb1ELb1ELb0ELb1ELb1ELb1ELb0ELb0EEENS1_21CollectiveEpilogueFwdINS6_IJSA_SA_SB_EEES9_NS_10bfloat16_tESG_Li256ELb1ELb1ELb0ELb1EEENS1_36VarlenDynamicPersistentTileSchedulerILi128ELi160ELi256ELi128ELb0ELb1ELb1ELb0ELb1ELb1EEEEEEEEEvNT_6ParamsE --------------------------
	.section	.nv.info._ZN7cutlass13device_kernelIN5flash11enable_sm90INS1_16FlashAttnFwdSm90INS1_25CollectiveMainloopFwdSm90ILi2EN4cute5tupleIJNS5_1CILi1EEES8_S8_EEENS6_IJNS7_ILi128EEENS7_ILi160EEENS7_ILi192EEEEEELi128ENS_12float_e4m3_tEfNS_4arch4Sm90ELb0ELb0ELb0ELb1ELb1ELb1ELb0ELb1ELb1ELb1ELb0ELb0EEENS1_21CollectiveEpilogueFwdINS6_IJSA_SA_SB_EEES9_NS_10bfloat16_tESG_Li256ELb1ELb1ELb0ELb1EEENS1_36VarlenDynamicPersistentTileSchedulerILi128ELi160ELi256ELi128ELb0ELb1ELb1ELb0ELb1ELb1EEEEEEEEEvNT_6ParamsE,"",@"SHT_CUDA_INFO"
	.sectionflags	@""
	.align	4


	//----- nvinfo : EIATTR_CUDA_API_VERSION
	.align		4
        /*0000*/ 	.byte	0x04, 0x37
        /*0002*/ 	.short	(.L_90 - .L_89)
.L_89:
        /*0004*/ 	.word	0x00000082


	//----- nvinfo : EIATTR_KPARAM_INFO
	.align		4
.L_90:
        /*0008*/ 	.byte	0x04, 0x17
        /*000a*/ 	.short	(.L_92 - .L_91)
.L_91:
        /*000c*/ 	.word	0x00000000
        /*0010*/ 	.short	0x0000
        /*0012*/ 	.short	0x0000
        /*0014*/ 	.byte	0x00, 0xf0, 0x01, 0x2a


	//----- nvinfo : EIATTR_SPARSE_MMA_MASK
	.align		4
.L_92:
        /*0018*/ 	.byte	0x03, 0x50
        /*001a*/ 	.short	0x0000


	//----- nvinfo : EIATTR_MAXREG_COUNT
	.align		4
        /*001c*/ 	.byte	0x03, 0x1b
        /*001e*/ 	.short	0x00a8


	//----- nvinfo : EIATTR_MERCURY_ISA_VERSION
	.align		4
        /*0020*/ 	.byte	0x03, 0x5f
        /*0022*/ 	.short	0x0101


	//----- nvinfo : EIATTR_VRC_CTA_INIT_COUNT
	.align		4
        /*0024*/ 	.byte	0x02, 0x4a
	.zero		1
	.zero		1


	//----- nvinfo : EIATTR_EXIT_INSTR_OFFSETS
	.align		4
        /*0028*/ 	.byte	0x04, 0x1c
        /*002a*/ 	.short	(.L_94 - .L_93)


	//   ....[0]....
.L_93:
        /*002c*/ 	.word	0x00000010


	//----- nvinfo : EIATTR_MAX_THREADS
	.align		4
.L_94:
        /*0030*/ 	.byte	0x04, 0x05
        /*0032*/ 	.short	(.L_96 - .L_95)
.L_95:
        /*0034*/ 	.word	0x00000180
        /*0038*/ 	.word	0x00000001
        /*003c*/ 	.word	0x00000001


	//----- nvinfo : EIATTR_CBANK_PARAM_SIZE
	.align		4
.L_96:
        /*0040*/ 	.byte	0x03, 0x19
        /*0042*/ 	.short	0x0a80


	//----- nvinfo : EIATTR_PARAM_CBANK
	.align		4
        /*0044*/ 	.byte	0x04, 0x0a
        /*0046*/ 	.short	(.L_98 - .L_97)
	.align		4
.L_97:
        /*0048*/ 	.word	index@(.nv.constant0._ZN7cutlass13device_kernelIN5flash11enable_sm90INS1_16FlashAttnFwdSm90INS1_25CollectiveMainloopFwdSm90ILi2EN4cute5tupleIJNS5_1CILi1EEES8_S8_EEENS6_IJNS7_ILi128EEENS7_ILi160EEENS7_ILi192EEEEEELi128ENS_12float_e4m3_tEfNS_4arch4Sm90ELb0ELb0ELb0ELb1ELb1ELb1ELb0ELb1ELb1ELb1ELb0ELb0EEENS1_21CollectiveEpilogueFwdINS6_IJSA_SA_SB_EEES9_NS_10bfloat16_tESG_Li256ELb1ELb1ELb0ELb1EEENS1_36VarlenDynamicPersistentTileSchedulerILi128ELi160ELi256ELi128ELb0ELb1ELb1ELb0ELb1ELb1EEEEEEEEEvNT_6ParamsE)
        /*004c*/ 	.short	0x0380
        /*004e*/ 	.short	0x0a80


	//----- nvinfo : EIATTR_SW_WAR
	.align		4
.L_98:
        /*0050*/ 	.byte	0x04, 0x36
        /*0052*/ 	.short	(.L_100 - .L_99)
.L_99:
        /*0054*/ 	.word	0x00000008
.L_100:


//--------------------- .nv.info._ZN7cutlass13device_kernelIN5flash11enable_sm90INS1_16FlashAttnFwdSm90INS1_25CollectiveMainloopFwdSm90ILi2EN4cute5tupleIJNS5_1CILi1EEES8_S8_EEENS6_IJNS7_ILi128EEESA_NS7_ILi192EEEEEELi128ENS_12float_e4m3_tEfNS_4arch4Sm90ELb0ELb1ELb0ELb0ELb1ELb0ELb0ELb1ELb1ELb1ELb0ELb0EEENS1_21CollectiveEpilogueFwdINS6_IJSA_SA_SA_EEES9_NS_10bfloat16_tESF_Li256ELb0ELb1ELb0ELb1EEENS1_30DynamicPersistentTileSchedulerILi256ELi128ELb0ELb1ELb1EEEEEEEEEvNT_6ParamsE --------------------------
	.section	.nv.info._ZN7cutlass13device_kernelIN5flash11enable_sm90INS1_16FlashAttnFwdSm90INS1_25CollectiveMainloopFwdSm90ILi2EN4cute5tupleIJNS5_1CILi1EEES8_S8_EEENS6_IJNS7_ILi128EEESA_NS7_ILi192EEEEEELi128ENS_12float_e4m3_tEfNS_4arch4Sm90ELb0ELb1ELb0ELb0ELb1ELb0ELb0ELb1ELb1ELb1ELb0ELb0EEENS1_21CollectiveEpilogueFwdINS6_IJSA_SA_SA_EEES9_NS_10bfloat16_tESF_Li256ELb0ELb1ELb0ELb1EEENS1_30DynamicPersistentTileSchedulerILi256ELi128ELb0ELb1ELb1EEEEEEEEEvNT_6ParamsE,"",@"SHT_CUDA_INFO"
	.sectionflags	@""
	.align	4


	//----- nvinfo : EIATTR_CUDA_API_VERSION
	.align		4
        /*0000*/ 	.byte	0x04, 0x37
        /*0002*/ 	.short	(.L_102 - .L_101)
.L_101:
        /*0004*/ 	.word	0x00000082


	//----- nvinfo : EIATTR_KPARAM_INFO
	.align		4
.L_102:
        /*0008*/ 	.byte	0x04, 0x17
        /*000a*/ 	.short	(.L_104 - .L_103)
.L_103:
        /*000c*/ 	.word	0x00000000
        /*0010*/ 	.short	0x0000
        /*0012*/ 	.short	0x0000
        /*0014*/ 	.byte	0x00, 0xf0, 0x01, 0x2a


	//----- nvinfo : EIATTR_SPARSE_MMA_MASK
	.align		4
.L_104:
        /*0018*/ 	.byte	0x03, 0x50
        /*001a*/ 	.short	0x0000


	//----- nvinfo : EIATTR_MAXREG_COUNT
	.align		4
        /*001c*/ 	.byte	0x03, 0x1b
        /*001e*/ 	.short	0x00a8


	//----- nvinfo : EIATTR_MERCURY_ISA_VERSION
	.align		4
        /*0020*/ 	.byte	0x03, 0x5f
        /*0022*/ 	.short	0x0101


	//----- nvinfo : EIATTR_VRC_CTA_INIT_COUNT
	.align		4
        /*0024*/ 	.byte	0x02, 0x4a
	.zero		1
	.zero		1


	//----- nvinfo : EIATTR_EXIT_INSTR_OFFSETS
	.align		4
        /*0028*/ 	.byte	0x04, 0x1c
        /*002a*/ 	.short	(.L_106 - .L_105)


	//   ....[0]....
.L_105:
        /*002c*/ 	.word	0x00000010


	//----- nvinfo : EIATTR_MAX_THREADS
	.align		4
.L_106:
        /*0030*/ 	.byte	0x04, 0x05
        /*0032*/ 	.short	(.L_108 - .L_107)
.L_107:
        /*0034*/ 	.word	0x00000180
        /*0038*/ 	.word	0x00000001
        /*003c*/ 	.word	0x00000001


	//----- nvinfo : EIATTR_CBANK_PARAM_SIZE
	.align		4
.L_108:
        /*0040*/ 	.byte	0x03, 0x19
        /*0042*/ 	.short	0x0a80


	//----- nvinfo : EIATTR_PARAM_CBANK
	.align		4
        /*0044*/ 	.byte	0x04, 0x0a
        /*0046*/ 	.short	(.L_110 - .L_109)
	.align		4
.L_109:
        /*0048*/ 	.word	index@(.nv.constant0._ZN7cutlass13device_kernelIN5flash11enable_sm90INS1_16FlashAttnFwdSm90INS1_25CollectiveMainloopFwdSm90ILi2EN4cute5tupleIJNS5_1CILi1EEES8_S8_EEENS6_IJNS7_ILi128EEESA_NS7_ILi192EEEEEELi128ENS_12float_e4m3_tEfNS_4arch4Sm90ELb0ELb1ELb0ELb0ELb1ELb0ELb0ELb1ELb1ELb1ELb0ELb0EEENS1_21CollectiveEpilogueFwdINS6_IJSA_SA_SA_EEES9_NS_10bfloat16_tESF_Li256ELb0ELb1ELb0ELb1EEENS1_30DynamicPersistentTileSchedulerILi256ELi128ELb0ELb1ELb1EEEEEEEEEvNT_6ParamsE)
        /*004c*/ 	.short	0x0380
        /*004e*/ 	.short	0x0a80


	//----- nvinfo : EIATTR_SW_WAR
	.align		4
.L_110:
        /*0050*/ 	.byte	0x04, 0x36
        /*0052*/ 	.short	(.L_112 - .L_111)
.L_111:
        /*0054*/ 	.word	0x00000008
.L_112:


//--------------------- .nv.info._ZN7cutlass13device_kernelIN5flash11enable_sm90INS1_16FlashAttnFwdSm90INS1_25CollectiveMainloopFwdSm90ILi2EN4cute5tupleIJNS5_1CILi1EEES8_S8_EEENS6_IJNS7_ILi128EEESA_NS7_ILi192EEEEEELi128ENS_12float_e4m3_tEfNS_4arch4Sm90ELb0ELb1ELb0ELb1ELb1ELb0ELb0ELb1ELb1ELb1ELb0ELb0EEENS1_21CollectiveEpilogueFwdINS6_IJSA_SA_SA_EEES9_NS_10bfloat16_tESF_Li256ELb1ELb1ELb0ELb1EEENS1_36VarlenDynamicPersistentTileSchedulerILi128ELi128ELi256ELi128ELb0ELb1ELb1ELb1ELb0ELb1EEEEEEEEEvNT_6ParamsE --------------------------
	.section	.nv.info._ZN7cutlass13device_kernelIN5flash11enable_sm90INS1_16FlashAttnFwdSm90INS1_25CollectiveMainloopFwdSm90ILi2EN4cute5tupleIJNS5_1CILi1EEES8_S8_EEENS6_IJNS7_ILi128EEESA_NS7_ILi192EEEEEELi128ENS_12float_e4m3_tEfNS_4arch4Sm90ELb0ELb1ELb0ELb1ELb1ELb0ELb0ELb1ELb1ELb1ELb0ELb0EEENS1_21CollectiveEpilogueFwdINS6_IJSA_SA_SA_EEES9_NS_10bfloat16_tESF_Li256ELb1ELb1ELb0ELb1EEENS1_36VarlenDynamicPersistentTileSchedulerILi128ELi128ELi256ELi128ELb0ELb1ELb1ELb1ELb0ELb1EEEEEEEEEvNT_6ParamsE,"",@"SHT_CUDA_INFO"
	.sectionflags	@""
	.align	4


	//----- nvinfo : EIATTR_CUDA_API_VERSION
	.align		4
        /*0000*/ 	.byte	0x04, 0x37
        /*0002*/ 	.short	(.L_114 - .L_113)
.L_113:
        /*0004*/ 	.word	0x00000082


	//----- nvinfo : EIATTR_KPARAM_INFO
	.align		4
.L_114:
        /*0008*/ 	.byte	0x04, 0x17
        /*000a*/ 	.short	(.L_116 - .L_115)
.L_115:
        /*000c*/ 	.word	0x00000000
        /*0010*/ 	.short	0x0000
        /*0012*/ 	.short	0x0000
        /*0014*/ 	.byte	0x00, 0xf0, 0x01, 0x2a


	//----- nvinfo : EIATTR_SPARSE_MMA_MASK
	.align		4
.L_116:
        /*0018*/ 	.byte	0x03, 0x50
        /*001a*/ 	.short	0x0000


	//----- nvinfo : EIATTR_MAXREG_COUNT
	.align		4
        /*001c*/ 	.byte	0x03, 0x1b
        /*001e*/ 	.short	0x00a8


	//----- nvinfo : EIATTR_MERCURY_ISA_VERSION
	.align		4
        /*0020*/ 	.byte	0x03, 0x5f
        /*0022*/ 	.short	0x0101


	//----- nvinfo : EIATTR_VRC_CTA_INIT_COUNT
	.align		4
        /*0024*/ 	.byte	0x02, 0x4a
	.zero		1
	.zero		1


	//----- nvinfo : EIATTR_EXIT_INSTR_OFFSETS
	.align		4
        /*0028*/ 	.byte	0x04, 0x1c
        /*002a*/ 	.short	(.L_118 - .L_117)


	//   ....[0]....
.L_117:
        /*002c*/ 	.word	0x00000010


	//----- nvinfo : EIATTR_MAX_THREADS
	.align		4
.L_118:
        /*0030*/ 	.byte	0x04, 0x05
        /*0032*/ 	.short	(.L_120 - .L_119)
.L_119:
        /*0034*/ 	.word	0x00000180
        /*0038*/ 	.word	0x00000001
        /*003c*/ 	.word	0x00000001


	//----- nvinfo : EIATTR_CBANK_PARAM_SIZE
	.align		4
.L_120:
        /*0040*/ 	.byte	0x03, 0x19
        /*0042*/ 	.short	0x0a80


	//----- nvinfo : EIATTR_PARAM_CBANK
	.align		4
        /*0044*/ 	.byte	0x04, 0x0a
        /*0046*/ 	.short	(.L_122 - .L_121)
	.align		4
.L_121:
        /*0048*/ 	.word	index@(.nv.constant0._ZN7cutlass13device_kernelIN5flash11enable_sm90INS1_16FlashAttnFwdSm90INS1_25CollectiveMainloopFwdSm90ILi2EN4cute5tupleIJNS5_1CILi1EEES8_S8_EEENS6_IJNS7_ILi128EEESA_NS7_ILi192EEEEEELi128ENS_12float_e4m3_tEfNS_4arch4Sm90ELb0ELb1ELb0ELb1ELb1ELb0ELb0ELb1ELb1ELb1ELb0ELb0EEENS1_21CollectiveEpilogueFwdINS6_IJSA_SA_SA_EEES9_NS_10bfloat16_tESF_Li256ELb1ELb1ELb0ELb1EEENS1_36VarlenDynamicPersistentTileSchedulerILi128ELi128ELi256ELi128ELb0ELb1ELb1ELb1ELb0ELb1EEEEEEEEEvNT_6ParamsE)
        /*004c*/ 	.short	0x0380
        /*004e*/ 	.short	0x0a80


	//----- nvinfo : EIATTR_SW_WAR
	.align		4
.L_122:
        /*0050*/ 	.byte	0x04, 0x36
        /*0052*/ 	.short	(.L_124 - .L_123)
.L_123:
        /*0054*/ 	.word	0x00000008
.L_124:


//--------------------- .nv.info._ZN7cutlass13device_kernelIN5flash11enable_sm90INS1_16FlashAttnFwdSm90INS1_25CollectiveMainloopFwdSm90ILi2EN4cute5tupleIJNS5_1CILi1EEES8_S8_EEENS6_IJNS7_ILi128EEESA_NS7_ILi192EEEEEELi128ENS_12float_e4m3_tEfNS_4arch4Sm90ELb0ELb1ELb0ELb1ELb1ELb1ELb0ELb1ELb1ELb1ELb0ELb0EEENS1_21CollectiveEpilogueFwdINS6_IJSA_SA_SA_EEES9_NS_10bfloat16_tESF_Li256ELb1ELb1ELb0ELb1EEENS1_36VarlenDynamicPersistentTileSchedulerILi128ELi128ELi256ELi128ELb0ELb1ELb1ELb1ELb0ELb1EEEEEEEEEvNT_6ParamsE --------------------------
	.section	.nv.info._ZN7cutlass13device_kernelIN5flash11enable_sm90INS1_16FlashAttnFwdSm90INS1_25CollectiveMainloopFwdSm90ILi2EN4cute5tupleIJNS5_1CILi1EEES8_S8_EEENS6_IJNS7_ILi128EEESA_NS7_ILi192EEEEEELi128ENS_12float_e4m3_tEfNS_4arch4Sm90ELb0ELb1ELb0ELb1ELb1ELb1ELb0ELb1ELb1ELb1ELb0ELb0EEENS1_21CollectiveEpilogueFwdINS6_IJSA_SA_SA_EEES9_NS_10bfloat16_tESF_Li256ELb1ELb1ELb0ELb1EEENS1_36VarlenDynamicPersistentTileSchedulerILi128ELi128ELi256ELi128ELb0ELb1ELb1ELb1ELb0ELb1EEEEEEEEEvNT_6ParamsE,"",@"SHT_CUDA_INFO"
	.sectionflags	@""
	.align	4


	//----- nvinfo : EIATTR_CUDA_API_VERSION
	.align		4
        /*0000*/ 	.byte	0x04, 0x37
        /*0002*/ 	.short	(.L_126 - .L_125)
.L_125:
        /*0004*/ 	.word	0x00000082


	//----- nvinfo : EIATTR_KPARAM_INFO
	.align		4
.L_126:
        /*0008*/ 	.byte	0x04, 0x17
        /*000a*/ 	.short	(.L_128 - .L_127)
.L_127:
        /*000c*/ 	.word	0x00000000
        /*0010*/ 	.short	0x0000
        /*0012*/ 	.short	0x0000
        /*0014*/ 	.byte	0x00, 0xf0, 0x01, 0x2a


	//----- nvinfo : EIATTR_SPARSE_MMA_MASK
	.align		4
.L_128:
        /*0018*/ 	.byte	0x03, 0x50
        /*001a*/ 	.short	0x0000


	//----- nvinfo : EIATTR_MAXREG_COUNT
	.align		4
        /*001c*/ 	.byte	0x03, 0x1b
        /*001e*/ 	.short	0x00a8


	//----- nvinfo : EIATTR_MERCURY_ISA_VERSION
	.align		4
        /*0020*/ 	.byte	0x03, 0x5f
        /*0022*/ 	.short	0x0101


	//----- nvinfo : EIATTR_VRC_CTA_INIT_COUNT
	.align		4
        /*0024*/ 	.byte	0x02, 0x4a
	.zero		1
	.zero		1


	//----- nvinfo : EIATTR_EXIT_INSTR_OFFSETS
	.align		4
        /*0028*/ 	.byte	0x04, 0x1c
        /*002a*/ 	.short	(.L_130 - .L_129)


	//   ....[0]....
.L_129:
        /*002c*/ 	.word	0x00000010


	//----- nvinfo : EIATTR_MAX_THREADS
	.align		4
.L_130:
        /*0030*/ 	.byte	0x04, 0x05
        /*0032*/ 	.short	(.L_132 - .L_131)
.L_131:
        /*0034*/ 	.word	0x00000180
        /*0038*/ 	.word	0x00000001
        /*003c*/ 	.word	0x00000001


	//----- nvinfo : EIATTR_CBANK_PARAM_SIZE
	.align		4
.L_132:
        /*0040*/ 	.byte	0x03, 0x19
        /*0042*/ 	.short	0x0a80


	//----- nvinfo : EIATTR_PARAM_CBANK
	.align		4
        /*0044*/ 	.byte	0x04, 0x0a
        /*0046*/ 	.short	(.L_134 - .L_133)
	.align		4
.L_133:
        /*0048*/ 	.word	index@(.nv.constant0._ZN7cutlass13device_kernelIN5flash11enable_sm90INS1_16FlashAttnFwdSm90INS1_25CollectiveMainloopFwdSm90ILi2EN4cute5tupleIJNS5_1CILi1EEES8_S8_EEENS6_IJNS7_ILi128EEESA_NS7_ILi192EEEEEELi128ENS_12float_e4m3_tEfNS_4arch4Sm90ELb0ELb1ELb0ELb1ELb1ELb1ELb0ELb1ELb1ELb1ELb0ELb0EEENS1_21CollectiveEpilogueFwdINS6_IJSA_SA_SA_EEES9_NS_10bfloat16_tESF_Li256ELb1ELb1ELb0ELb1EEENS1_36VarlenDynamicPersistentTileSchedulerILi128ELi128ELi256ELi128ELb0ELb1ELb1ELb1ELb0ELb1EEEEEEEEEvNT_6ParamsE)
        /*004c*/ 	.short	0x0380
        /*004e*/ 	.short	0x0a80


	//----- nvinfo : EIATTR_SW_WAR
	.align		4
.L_134:
        /*0050*/ 	.byte	0x04, 0x36
        /*0052*/ 	.short	(.L_136 - .L_135)
.L_135:
        /*0054*/ 	.word	0x00000008
.L_136:


//--------------------- .nv.info._ZN7cutlass13device_kernelIN5flash11enable_sm90INS1_16FlashAttnFwdSm90INS1_25CollectiveMainloopFwdSm90ILi2EN4cute5tupleIJNS5_1CILi1EEES8_S8_EEENS6_IJNS7_ILi128EEENS7_ILi160EEENS7_ILi192EEEEEELi128ENS_12float_e4m3_tEfNS_4arch4Sm90ELb1ELb0ELb0ELb0ELb1ELb0ELb0ELb1ELb1ELb1ELb0ELb0EEENS1_21CollectiveEpilogueFwdINS6_IJSA_SA_SB_EEES9_NS_10bfloat16_tESG_Li256ELb0ELb1ELb0ELb1EEENS1_30DynamicPersistentTileSchedulerILi256ELi128ELb0ELb1ELb1EEEEEEEEEvNT_6ParamsE --------------------------
	.section	.nv.info._ZN7cutlass13device_kernelIN5flash11enable_sm90INS1_16FlashAttnFwdSm90INS1_25CollectiveMainloopFwdSm90ILi2EN4cute5tupleIJNS5_1CILi1EEES8_S8_EEENS6_IJNS7_ILi128EEENS7_ILi160EEENS7_ILi192EEEEEELi128ENS_12float_e4m3_tEfNS_4arch4Sm90ELb1ELb0ELb0ELb0ELb1ELb0ELb0ELb1ELb1ELb1ELb0ELb0EEENS1_21CollectiveEpilogueFwdINS6_IJSA_SA_SB_EEES9_NS_10bfloat16_tESG_Li256ELb0ELb1ELb0ELb1EEENS1_30DynamicPersistentTileSchedulerILi256ELi128ELb0ELb1ELb1EEEEEEEEEvNT_6ParamsE,"",@"SHT_CUDA_INFO"
	.sectionflags	@""
	.align	4


	//----- nvinfo : EIATTR_CUDA_API_VERSION
	.align		4
        /*0000*/ 	.byte	0x04, 0x37
        /*0002*/ 	.short	(.L_138 - .L_137)
.L_137:
        /*0004*/ 	.word	0x00000082


	//----- nvinfo : EIATTR_KPARAM_INFO
	.align		4
.L_138:
        /*0008*/ 	.byte	0x04, 0x17
        /*000a*/ 	.short	(.L_140 - .L_139)
.L_139:
        /*000c*/ 	.word	0x00000000
        /*0010*/ 	.short	0x0000
        /*0012*/ 	.short	0x0000
        /*0014*/ 	.byte	0x00, 0xf0, 0x01, 0x2a


	//----- nvinfo : EIATTR_SPARSE_MMA_MASK
	.align		4
.L_140:
        /*0018*/ 	.byte	0x03, 0x50
        /*001a*/ 	.short	0x0000


	//----- nvinfo : EIATTR_MAXREG_COUNT
	.align		4
        /*001c*/ 	.byte	0x03, 0x1b
        /*001e*/ 	.short	0x00a8


	//----- nvinfo : EIATTR_MERCURY_ISA_VERSION
	.align		4
        /*0020*/ 	.byte	0x03, 0x5f
        /*0022*/ 	.short	0x0101


	//----- nvinfo : EIATTR_VRC_CTA_INIT_COUNT
	.align		4
        /*0024*/ 	.byte	0x02, 0x4a
	.zero		1
	.zero		1


	//----- nvinfo : EIATTR_EXIT_INSTR_OFFSETS
	.align		4
        /*0028*/ 	.byte	0x04, 0x1c
        /*002a*/ 	.short	(.L_142 - .L_141)


	//   ....[0]....
.L_141:
        /*002c*/ 	.word	0x00000010


	//----- nvinfo : EIATTR_MAX_THREADS
	.align		4
.L_142:
        /*0030*/ 	.byte	0x04, 0x05
        /*0032*/ 	.short	(.L_144 - .L_143)
.L_143:
        /*0034*/ 	.word	0x00000180
        /*0038*/ 	.word	0x00000001
        /*003c*/ 	.word	0x00000001


	//----- nvinfo : EIATTR_CBANK_PARAM_SIZE
	.align		4
.L_144:
        /*0040*/ 	.byte	0x03, 0x19
        /*0042*/ 	.short	0x0a80


	//----- nvinfo : EIATTR_PARAM_CBANK
	.align		4
        /*0044*/ 	.byte	0x04, 0x0a
        /*0046*/ 	.short	(.L_146 - .L_145)
	.align		4
.L_145:
        /*0048*/ 	.word	index@(.nv.constant0._ZN7cutlass13device_kernelIN5flash11enable_sm90INS1_16FlashAttnFwdSm90INS1_25CollectiveMainloopFwdSm90ILi2EN4cute5tupleIJNS5_1CILi1EEES8_S8_EEENS6_IJNS7_ILi128EEENS7_ILi160EEENS7_ILi192EEEEEELi128ENS_12float_e4m3_tEfNS_4arch4Sm90ELb1ELb0ELb0ELb0ELb1ELb0ELb0ELb1ELb1ELb1ELb0ELb0EEENS1_21CollectiveEpilogueFwdINS6_IJSA_SA_SB_EEES9_NS_10bfloat16_tESG_Li256ELb0ELb1ELb0ELb1EEENS1_30DynamicPersistentTileSchedulerILi256ELi128ELb0ELb1ELb1EEEEEEEEEvNT_6ParamsE)
        /*004c*/ 	.short	0x0380
        /*004e*/ 	.short	0x0a80


	//----- nvinfo : EIATTR_SW_WAR
	.align		4
.L_146:
        /*0050*/ 	.byte	0x04, 0x36
        /*0052*/ 	.short	(.L_148 - .L_147)
.L_147:
        /*0054*/ 	.word	0x00000008
.L_148:


//--------------------- .nv.info._ZN7cutlass13device_kernelIN5flash11enable_sm90INS1_16FlashAttnFwdSm90INS1_25CollectiveMainloopFwdSm90ILi2EN4cute5tupleIJNS5_1CILi1EEES8_S8_EEENS6_IJNS7_ILi128EEENS7_ILi160EEENS7_ILi192EEEEEELi128ENS_12float_e4m3_tEfNS_4arch4Sm90ELb1ELb0ELb0ELb1ELb1ELb0ELb0ELb1ELb1ELb1ELb0ELb0EEENS1_21CollectiveEpilogueFwdINS6_IJSA_SA_SB_EEES9_NS_10bfloat16_tESG_Li256ELb1ELb1ELb0ELb1EEENS1_36VarlenDynamicPersistentTileSchedulerILi128ELi160ELi256ELi128ELb0ELb1ELb1ELb1ELb1ELb1EEEEEEEEEvNT_6ParamsE --------------------------
	.section	.nv.info._ZN7cutlass13device_kernelIN5flash11enable_sm90INS1_16FlashAttnFwdSm90INS1_25CollectiveMainloopFwdSm90ILi2EN4cute5tupleIJNS5_1CILi1EEES8_S8_EEENS6_IJNS7_ILi128EEENS7_ILi160EEENS7_ILi192EEEEEELi128ENS_12float_e4m3_tEfNS_4arch4Sm90ELb1ELb0ELb0ELb1ELb1ELb0ELb0ELb1ELb1ELb1ELb0ELb0EEENS1_21CollectiveEpilogueFwdINS6_IJSA_SA_SB_EEES9_NS_10bfloat16_tESG_Li256ELb1ELb1ELb0ELb1EEENS1_36VarlenDynamicPersistentTileSchedulerILi128ELi160ELi256ELi128ELb0ELb1ELb1ELb1ELb1ELb1EEEEEEEEEvNT_6ParamsE,"",@"SHT_CUDA_INFO"
	.sectionflags	@""
	.align	4


	//----- nvinfo : EIATTR_CUDA_API_VERSION
	.align		4
        /*0000*/ 	.byte	0x04, 0x37
        /*0002*/ 	.short	(.L_150 - .L_149)
.L_149:
        /*0004*/ 	.word	0x00000082


	//----- nvinfo : EIATTR_KPARAM_INFO
	.align		4
.L_150:
        /*0008*/ 	.byte	0x04, 0x17
        /*000a*/ 	.short	(.L_152 - .L_151)
.L_151:
        /*000c*/ 	.word	0x00000000
        /*0010*/ 	.short	0x0000
        /*0012*/ 	.short	0x0000
        /*0014*/ 	.byte	0x00, 0xf0, 0x01, 0x2a


	//----- nvinfo : EIATTR_SPARSE_MMA_MASK
	.align		4
.L_152:
        /*0018*/ 	.byte	0x03, 0x50
        /*001a*/ 	.short	0x0000


	//----- nvinfo : EIATTR_MAXREG_COUNT
	.align		4
        /*001c*/ 	.byte	0x03, 0x1b
        /*001e*/ 	.short	0x00a8


	//----- nvinfo : EIATTR_MERCURY_ISA_VERSION
	.align		4
        /*0020*/ 	.byte	0x03, 0x5f
        /*0022*/ 	.short	0x0101


	//----- nvinfo : EIATTR_VRC_CTA_INIT_COUNT
	.align		4
        /*0024*/ 	.byte	0x02, 0x4a
	.zero		1
	.zero		1


	//----- nvinfo : EIATTR_EXIT_INSTR_OFFSETS
	.align		4
        /*0028*/ 	.byte	0x04, 0x1c
        /*002a*/ 	.short	(.L_154 - .L_153)


	//   ....[0]....
.L_153:
        /*002c*/ 	.word	0x00000010


	//----- nvinfo : EIATTR_MAX_THREADS
	.align		4
.L_154:
        /*0030*/ 	.byte	0x04, 0x05
        /*0032*/ 	.short	(.L_156 - .L_155)
.L_155:
        /*0034*/ 	.word	0x00000180
        /*0038*/ 	.word	0x00000001
        /*003c*/ 	.word	0x00000001


	//----- nvinfo : EIATTR_CBANK_PARAM_SIZE
	.align		4
.L_156:
        /*0040*/ 	.byte	0x03, 0x19
        /*0042*/ 	.short	0x0a80


	//----- nvinfo : EIATTR_PARAM_CBANK
	.align		4
        /*0044*/ 	.byte	0x04, 0x0a
        /*0046*/ 	.short	(.L_158 - .L_157)
	.align		4
.L_157:
        /*0048*/ 	.word	index@(.nv.constant0._ZN7cutlass13device_kernelIN5flash11enable_sm90INS1_16FlashAttnFwdSm90INS1_25CollectiveMainloopFwdSm90ILi2EN4cute5tupleIJNS5_1CILi1EEES8_S8_EEENS6_IJNS7_ILi128EEENS7_ILi160EEENS7_ILi192EEEEEELi128ENS_12float_e4m3_tEfNS_4arch4Sm90ELb1ELb0ELb0ELb1ELb1ELb0ELb0ELb1ELb1ELb1ELb0ELb0EEENS1_21CollectiveEpilogueFwdINS6_IJSA_SA_SB_EEES9_NS_10bfloat16_tESG_Li256ELb1ELb1ELb0ELb1EEENS1_36VarlenDynamicPersistentTileSchedulerILi128ELi160ELi256ELi128ELb0ELb1ELb1ELb1ELb1ELb1EEEEEEEEEvNT_6ParamsE)
        /*004c*/ 	.short	0x0380
        /*004e*/ 	.short	0x0a80


	//----- nvinfo : EIATTR_SW_WAR
	.align		4
.L_158:
        /*0050*/ 	.byte	0x04, 0x36
        /*0052*/ 	.short	(.L_160 - .L_159)
.L_159:
        /*0054*/ 	.word	0x00000008
.L_160:


//--------------------- .nv.info._ZN7cutlass13device_kernelIN5flash11enable_sm90INS1_16FlashAttnFwdSm90INS1_25CollectiveMainloopFwdSm90ILi2EN4cute5tupleIJNS5_1CILi1EEES8_S8_EEENS6_IJNS7_ILi128EEENS7_ILi160EEENS7_ILi192EEEEEELi128ENS_12float_e4m3_tEfNS_4arch4Sm90ELb1ELb0ELb0ELb1ELb1ELb1ELb0ELb1ELb1ELb1ELb0ELb0EEENS1_21CollectiveEpilogueFwdINS6_IJSA_SA_SB_EEES9_NS_10bfloat16_tESG_Li256ELb1ELb1ELb0ELb1EEENS1_36VarlenDynamicPersistentTileSchedulerILi128ELi160ELi256ELi128ELb0ELb1ELb1ELb1ELb1ELb1EEEEEEEEEvNT_6ParamsE --------------------------
	.section	.nv.info._ZN7cutlass13device_kernelIN5flash11enable_sm90INS1_16FlashAttnFwdSm90INS1_25CollectiveMainloopFwdSm90ILi2EN4cute5tupleIJNS5_1CILi1EEES8_S8_EEENS6_IJNS7_ILi128EEENS7_ILi160EEENS7_ILi192EEEEEELi128ENS_12float_e4m3_tEfNS_4arch4Sm90ELb1ELb0ELb0ELb1ELb1ELb1ELb0ELb1ELb1ELb1ELb0ELb0EEENS1_21CollectiveEpilogueFwdINS6_IJSA_SA_SB_EEES9_NS_10bfloat16_tESG_Li256ELb1ELb1ELb0ELb1EEENS1_36VarlenDynamicPersistentTileSchedulerILi128ELi160ELi256ELi128ELb0ELb1ELb1ELb1ELb1ELb1EEEEEEEEEvNT_6ParamsE,"",@"SHT_CUDA_INFO"
	.sectionflags	@""
	.align	4


	//----- nvinfo : EIATTR_CUDA_API_VERSION
	.align		4
        /*0000*/ 	.byte	0x04, 0x37
        /*0002*/ 	.short	(.L_162 - .L_161)
.L_161:
        /*0004*/ 	.word	0x00000082


	//----- nvinfo : EIATTR_KPARAM_INFO
	.align		4
.L_162:
        /*0008*/ 	.byte	0x04, 0x17
        /*000a*/ 	.short	(.L_164 - .L_163)
.L_163:
        /*000c*/ 	.word	0x00000000
        /*0010*/ 	.short	0x0000
        /*0012*/ 	.short	0x0000
        /*0014*/ 	.byte	0x00, 0xf0, 0x01, 0x2a


	//----- nvinfo : EIATTR_SPARSE_MMA_MASK
	.align		4
.L_164:
        /*0018*/ 	.byte	0x03, 0x50
        /*001a*/ 	.short	0x0000


	//----- nvinfo : EIATTR_MAXREG_COUNT
	.align		4
        /*001c*/ 	.byte	0x03, 0x1b
        /*001e*/ 	.short	0x00a8


	//----- nvinfo : EIATTR_MERCURY_ISA_VERSION
	.align		4
        /*0020*/ 	.byte	0x03, 0x5f
        /*0022*/ 	.short	0x0101


	//----- nvinfo : EIATTR_VRC_CTA_INIT_COUNT
	.align		4
        /*0024*/ 	.byte	0x02, 0x4a
	.zero		1
	.zero		1


	//----- nvinfo : EIATTR_EXIT_INSTR_OFFSETS
	.align		4
        /*0028*/ 	.byte	0x04, 0x1c
        /*002a*/ 	.short	(.L_166 - .L_165)


	//   ....[0]....
.L_165:
        /*002c*/ 	.word	0x00000010


	//----- nvinfo : EIATTR_MAX_THREADS
	.align		4
.L_166:
        /*0030*/ 	.byte	0x04, 0x05
        /*0032*/ 	.short	(.L_168 - .L_167)
.L_167:
        /*0034*/ 	.word	0x00000180
        /*0038*/ 	.word	0x00000001
        /*003c*/ 	.word	0x00000001


	//----- nvinfo : EIATTR_CBANK_PARAM_SIZE
	.align		4
.L_168:
        /*0040*/ 	.byte	0x03, 0x19
        /*0042*/ 	.short	0x0a80


	//----- nvinfo : EIATTR_PARAM_CBANK
	.align		4
        /*0044*/ 	.byte	0x04, 0x0a
        /*0046*/ 	.short	(.L_170 - .L_169)
	.align		4
.L_169:
        /*0048*/ 	.word	index@(.nv.constant0._ZN7cutlass13device_kernelIN5flash11enable_sm90INS1_16FlashAttnFwdSm90INS1_25CollectiveMainloopFwdSm90ILi2EN4cute5tupleIJNS5_1CILi1EEES8_S8_EEENS6_IJNS7_ILi128EEENS7_ILi160EEENS7_ILi192EEEEEELi128ENS_12float_e4m3_tEfNS_4arch4Sm90ELb1ELb0ELb0ELb1ELb1ELb1ELb0ELb1ELb1ELb1ELb0ELb0EEENS1_21CollectiveEpilogueFwdINS6_IJSA_SA_SB_EEES9_NS_10bfloat16_tESG_Li256ELb1ELb1ELb0ELb1EEENS1_36VarlenDynamicPersistentTileSchedulerILi128ELi160ELi256ELi128ELb0ELb1ELb1ELb1ELb1ELb1EEEEEEEEEvNT_6ParamsE)
        /*004c*/ 	.short	0x0380
        /*004e*/ 	.short	0x0a80


	//----- nvinfo : EIATTR_SW_WAR
	.align		4
.L_170:
        /*0050*/ 	.byte	0x04, 0x36
        /*0052*/ 	.short	(.L_172 - .L_171)
.L_171:
        /*0054*/ 	.word	0x00000008
.L_172:


//--------------------- .nv.callgraph             --------------------------
	.section	.nv.callgraph,"",@"SHT_CUDA_CALLGRAPH"
	.align	4
	.sectionentsize	8
	.align		4
        /*0000*/ 	.word	0x00000000
	.align		4
        /*0004*/ 	.word	0xffffffff
	.align		4
        /*0008*/ 	.word	0x00000000
	.align		4
        /*000c*/ 	.word	0xfffffffe
	.align		4
        /*0010*/ 	.word	0x00000000
	.align		4
        /*0014*/ 	.word	0xfffffffd
	.align		4
        /*0018*/ 	.word	0x00000000
	.align		4
        /*001c*/ 	.word	0xfffffffc


//--------------------- .nv.constant4             --------------------------
	.section	.nv.constant4,"a",@progbits
	.align	8
	.align		8
.nv.constant4:
        /*0000*/ 	.dword	_ZN76_INTERNAL_106b6b89_40_flash_fwd_hdim192_128_e4m3_paged_sm90_cu_49158569_30184cuda3std3__45__cpo5beginE
	.align		8
        /*0008*/ 	.dword	_ZN76_INTERNAL_106b6b89_40_flash_fwd_hdim192_128_e4m3_paged_sm90_cu_49158569_30184cuda3std3__45__cpo3endE
	.align		8
        /*0010*/ 	.dword	_ZN76_INTERNAL_106b6b89_40_flash_fwd_hdim192_128_e4m3_paged_sm90_cu_49158569_30184cuda3std3__45__cpo6cbeginE
	.align		8
        /*0018*/ 	.dword	_ZN76_INTERNAL_106b6b89_40_flash_fwd_hdim192_128_e4m3_paged_sm90_cu_49158569_30184cuda3std3__45__cpo4cendE
	.align		8
        /*0020*/ 	.dword	_ZN76_INTERNAL_106b6b89_40_flash_fwd_hdim192_128_e4m3_paged_sm90_cu_49158569_30184cuda3std3__478_GLOBAL__N__106b6b89_40_flash_fwd_hdim192_128_e4m3_paged_sm90_cu_49158569_30186ignoreE
	.align		8
        /*0028*/ 	.dword	_ZN76_INTERNAL_106b6b89_40_flash_fwd_hdim192_128_e4m3_paged_sm90_cu_49158569_30184cuda3std3__419piecewise_constructE
	.align		8
        /*0030*/ 	.dword	_ZN76_INTERNAL_106b6b89_40_flash_fwd_hdim192_128_e4m3_paged_sm90_cu_49158569_30184cuda3std3__48in_placeE
	.align		8
        /*0038*/ 	.dword	_ZN76_INTERNAL_106b6b89_40_flash_fwd_hdim192_128_e4m3_paged_sm90_cu_49158569_30184cuda3std6ranges3__45__cpo4swapE
	.align		8
        /*0040*/ 	.dword	_ZN76_INTERNAL_106b6b89_40_flash_fwd_hdim192_128_e4m3_paged_sm90_cu_49158569_30184cuda3std6ranges3__45__cpo9iter_moveE
	.align		8
        /*0048*/ 	.dword	_ZN76_INTERNAL_106b6b89_40_flash_fwd_hdim192_128_e4m3_paged_sm90_cu_49158569_30184cute7productE
	.align		8
        /*0050*/ 	.dword	_ZN76_INTERNAL_106b6b89_40_flash_fwd_hdim192_128_e4m3_paged_sm90_cu_49158569_30184cute1_E


//--------------------- .text._ZN7cutlass13device_kernelIN5flash11enable_sm90INS1_16FlashAttnFwdSm90INS1_25CollectiveMainloopFwdSm90ILi2EN4cute5tupleIJNS5_1CILi1EEES8_S8_EEENS6_IJNS7_ILi128EEENS7_ILi160EEENS7_ILi192EEEEEELi128ENS_12float_e4m3_tEfNS_4arch4Sm90ELb0ELb0ELb0ELb0ELb1ELb0ELb0ELb1ELb1ELb1ELb0ELb0EEENS1_21CollectiveEpilogueFwdINS6_IJSA_SA_SB_EEES9_NS_10bfloat16_tESG_Li256ELb0ELb1ELb0ELb1EEENS1_29StaticPersistentTileSchedulerILb0EEEEEEEEEvNT_6ParamsE --------------------------
	.section	.text._ZN7cutlass13device_kernelIN5flash11enable_sm90INS1_16FlashAttnFwdSm90INS1_25CollectiveMainloopFwdSm90ILi2EN4cute5tupleIJNS5_1CILi1EEES8_S8_EEENS6_IJNS7_ILi128EEENS7_ILi160EEENS7_ILi192EEEEEELi128ENS_12float_e4m3_tEfNS_4arch4Sm90ELb0ELb0ELb0ELb0ELb1ELb0ELb0ELb1ELb1ELb1ELb0ELb0EEENS1_21CollectiveEpilogueFwdINS6_IJSA_SA_SB_EEES9_NS_10bfloat16_tESG_Li256ELb0ELb1ELb0ELb1EEENS1_29StaticPersistentTileSchedulerILb0EEEEEEEEEvNT_6ParamsE,"ax",@progbits
	.align	128
.text._ZN7cutlass13device_kernelIN5flash11enable_sm90INS1_16FlashAttnFwdSm90INS1_25CollectiveMainloopFwdSm90ILi2EN4cute5tupleIJNS5_1CILi1EEES8_S8_EEENS6_IJNS7_ILi128EEENS7_ILi160EEENS7_ILi192EEEEEELi128ENS_12float_e4m3_tEfNS_4arch4Sm90ELb0ELb0ELb0ELb0ELb1ELb0ELb0ELb1ELb1ELb1ELb0ELb0EEENS1_21CollectiveEpilogueFwdINS6_IJSA_SA_SB_EEES9_NS_10bfloat16_tESG_Li256ELb0ELb1ELb0ELb1EEENS1_29StaticPersistentTileSchedulerILb0EEEEEEEEEvNT_6ParamsE:
        .type           _ZN7cutlass13device_kernelIN5flash11enable_sm90INS1_16FlashAttnFwdSm90INS1_25CollectiveMainloopFwdSm90ILi2EN4cute5tupleIJNS5_1CILi1EEES8_S8_EEENS6_IJNS7_ILi128EEENS7_ILi160EEENS7_ILi192EEEEEELi128ENS_12float_e4m3_tEfNS_4arch4Sm90ELb0ELb0ELb0ELb0ELb1ELb0ELb0ELb1ELb1ELb1ELb0ELb0EEENS1_21CollectiveEpilogueFwdINS6_IJSA_SA_SB_EEES9_NS_10bfloat16_tESG_Li256ELb0ELb1ELb0ELb1EEENS1_29StaticPersistentTileSchedulerILb0EEEEEEEEEvNT_6ParamsE,@function
        .size           _ZN7cutlass13device_kernelIN5flash11enable_sm90INS1_16FlashAttnFwdSm90INS1_25CollectiveMainloopFwdSm90ILi2EN4cute5tupleIJNS5_1CILi1EEES8_S8_EEENS6_IJNS7_ILi128EEENS7_ILi160EEENS7_ILi192EEEEEELi128ENS_12float_e4m3_tEfNS_4arch4Sm90ELb0ELb0ELb0ELb0ELb1ELb0ELb0ELb1ELb1ELb1ELb0ELb0EEENS1_21CollectiveEpilogueFwdINS6_IJSA_SA_SB_EEES9_NS_10bfloat16_tESG_Li256ELb0ELb1ELb0ELb1EEENS1_29StaticPersistentTileSchedulerILb0EEEEEEEEEvNT_6ParamsE,(.L_x_9 - _ZN7cutlass13device_kernelIN5flash11enable_sm90INS1_16FlashAttnFwdSm90INS1_25CollectiveMainloopFwdSm90ILi2EN4cute5tupleIJNS5_1CILi1EEES8_S8_EEENS6_IJNS7_ILi128EEENS7_ILi160EEENS7_ILi192EEEEEELi128ENS_12float_e4m3_tEfNS_4arch4Sm90ELb0ELb0ELb0ELb0ELb1ELb0ELb0ELb1ELb1ELb1ELb0ELb0EEENS1_21CollectiveEpilogueFwdINS6_IJSA_SA_SB_EEES9_NS_10bfloat16_tESG_Li256ELb0ELb1ELb0ELb1EEENS1_29StaticPersistentTileSchedulerILb0EEEEEEEEEvNT_6ParamsE)
        .other          _ZN7cutlass13device_kernelIN5flash11enable_sm90INS1_16FlashAttnFwdSm90INS1_25CollectiveMainloopFwdSm90ILi2EN4cute5tupleIJNS5_1CILi1EEES8_S8_EEENS6_IJNS7_ILi128EEENS7_ILi160EEENS7_ILi192EEEEEELi128ENS_12float_e4m3_tEfNS_4arch4Sm90ELb0ELb0ELb0ELb0ELb1ELb0ELb0ELb1ELb1ELb1ELb0ELb0EEENS1_21CollectiveEpilogueFwdINS6_IJSA_SA_SB_EEES9_NS_10bfloat16_tESG_Li256ELb0ELb1ELb0ELb1EEENS1_29StaticPersistentTileSchedulerILb0EEEEEEEEEvNT_6ParamsE,@"STO_CUDA_ENTRY STV_DEFAULT"
_ZN7cutlass13device_kernelIN5flash11enable_sm90INS1_16FlashAttnFwdSm90INS1_25CollectiveMainloopFwdSm90ILi2EN4cute5tupleIJNS5_1CILi1EEES8_S8_EEENS6_IJNS7_ILi128EEENS7_ILi160EEENS7_ILi192EEEEEELi128ENS_12float_e4m3_tEfNS_4arch4Sm90ELb0ELb0ELb0ELb0ELb1ELb0ELb0ELb1ELb1ELb1ELb0ELb0EEENS1_21CollectiveEpilogueFwdINS6_IJSA_SA_SB_EEES9_NS_10bfloat16_tESG_Li256ELb0ELb1ELb0ELb1EEENS1_29StaticPersistentTileSchedulerILb0EEEEEEEEEvNT_6ParamsE:
[----:B------:R-:W-:Y:S01]  /*0000*/  LDC R1, c[0x0][0x37c] ;  /* 0x0000df00ff017b82 */ /* 0x000fe20000000800 */
[----:B------:R-:W-:Y:S05]  /*0010*/  EXIT ;  /* 0x000000000000794d */ /* 0x000fea0003800000 */
.L_x_0:
[----:B------:R-:W-:-:S00]  /*0020*/  BRA `(.L_x_0) ;  /* 0xfffffffc00fc7947 */ /* 0x000fc0000383ffff */
[----:B------:R-:W-:-:S00]  /*0030*/  NOP ;  /* 0x0000000000007918 */ /* 0x000fc00000000000 */
        /* <DEDUP_REMOVED lines=12> */
.L_x_9:


//--------------------- .text._ZN7cutlass13device_kernelIN5flash11enable_sm90INS1_16FlashAttnFwdSm90INS1_25CollectiveMainloopFwdSm90ILi2EN4cute5tupleIJNS5_1CILi1EEES8_S8_EEENS6_IJNS7_ILi128EEENS7_ILi160EEENS7_ILi192EEEEEELi128ENS_12float_e4m3_tEfNS_4arch4Sm90ELb0ELb0ELb0ELb1ELb1ELb0ELb0ELb1ELb1ELb1ELb0ELb0EEENS1_21CollectiveEpilogueFwdINS6_IJSA_SA_SB_EEES9_NS_10bfloat16_tESG_Li256ELb1ELb1ELb0ELb1EEENS1_36VarlenDynamicPersistentTileSchedulerILi128ELi160ELi256ELi128ELb0ELb1ELb1ELb0ELb1ELb1EEEEEEEEEvNT_6ParamsE --------------------------
	.section	.text._ZN7cutlass13device_kernelIN5flash11enable_sm90INS1_16FlashAttnFwdSm90INS1_25CollectiveMainloopFwdSm90ILi2EN4cute5tupleIJNS5_1CILi1EEES8_S8_EEENS6_IJNS7_ILi128EEENS7_ILi160EEENS7_ILi192EEEEEELi128ENS_12float_e4m3_tEfNS_4arch4Sm90ELb0ELb0ELb0ELb1ELb1ELb0ELb0ELb1ELb1ELb1ELb0ELb0EEENS1_21CollectiveEpilogueFwdINS6_IJSA_SA_SB_EEES9_NS_10bfloat16_tESG_Li256ELb1ELb1ELb0ELb1EEENS1_36VarlenDynamicPersistentTileSchedulerILi128ELi160ELi256ELi128ELb0ELb1ELb1ELb0ELb1ELb1EEEEEEEEEvNT_6ParamsE,"ax",@progbits
	.align	128
.text._ZN7cutlass13device_kernelIN5flash11enable_sm90INS1_16FlashAttnFwdSm90INS1_25CollectiveMainloopFwdSm90ILi2EN4cute5tupleIJNS5_1CILi1EEES8_S8_EEENS6_IJNS7_ILi128EEENS7_ILi160EEENS7_ILi192EEEEEELi128ENS_12float_e4m3_tEfNS_4arch4Sm90ELb0ELb0ELb0ELb1ELb1ELb0ELb0ELb1ELb1ELb1ELb0ELb0EEENS1_21CollectiveEpilogueFwdINS6_IJSA_SA_SB_EEES9_NS_10bfloat16_tESG_Li256ELb1ELb1ELb0ELb1EEENS1_36VarlenDynamicPersistentTileSchedulerILi128ELi160ELi256ELi128ELb0ELb1ELb1ELb0ELb1ELb1EEEEEEEEEvNT_6ParamsE:
        .type           _ZN7cutlass13device_kernelIN5flash11enable_sm90INS1_16FlashAttnFwdSm90INS1_25CollectiveMainloopFwdSm90ILi2EN4cute5tupleIJNS5_1CILi1EEES8_S8_EEENS6_IJNS7_ILi128EEENS7_ILi160EEENS7_ILi192EEEEEELi128ENS_12float_e4m3_tEfNS_4arch4Sm90ELb0ELb0ELb0ELb1ELb1ELb0ELb0ELb1ELb1ELb1ELb0ELb0EEENS1_21CollectiveEpilogueFwdINS6_IJSA_SA_SB_EEES9_NS_10bfloat16_tESG_Li256ELb1ELb1ELb0ELb1EEENS1_36VarlenDynamicPersistentTileSchedulerILi128ELi160ELi256ELi128ELb0ELb1ELb1ELb0ELb1ELb1EEEEEEEEEvNT_6ParamsE,@function
        .size           _ZN7cutlass13device_kernelIN5flash11enable_sm90INS1_16FlashAttnFwdSm90INS1_25CollectiveMainloopFwdSm90ILi2EN4cute5tupleIJNS5_1CILi1EEES8_S8_EEENS6_IJNS7_ILi128EEENS7_ILi160EEENS7_ILi192EEEEEELi128ENS_12float_e4m3_tEfNS_4arch4Sm90ELb0ELb0ELb0ELb1ELb1ELb0ELb0ELb1ELb1ELb1ELb0ELb0EEENS1_21CollectiveEpilogueFwdINS6_IJSA_SA_SB_EEES9_NS_10bfloat16_tESG_Li256ELb1ELb1ELb0ELb1EEENS1_36VarlenDynamicPersistentTileSchedulerILi128ELi160ELi256ELi128ELb0ELb1ELb1ELb0ELb1ELb1EEEEEEEEEvNT_6ParamsE,(.L_x_10 - _ZN7cutlass13device_kernelIN5flash11enable_sm90INS1_16FlashAttnFwdSm90INS1_25CollectiveMainloopFwdSm90ILi2EN4cute5tupleIJNS5_1CILi1EEES8_S8_EEENS6_IJNS7_ILi128EEENS7_ILi160EEENS7_ILi192EEEEEELi128ENS_12float_e4m3_tEfNS_4arch4Sm90ELb0ELb0ELb0ELb1ELb1ELb0ELb0ELb1ELb1ELb1ELb0ELb0EEENS1_21CollectiveEpilogueFwdINS6_IJSA_SA_SB_EEES9_NS_10bfloat16_tESG_Li256ELb1ELb1ELb0ELb1EEENS1_36VarlenDynamicPersistentTileSchedulerILi128ELi160ELi256ELi128ELb0ELb1ELb1ELb0ELb1ELb1EEEEEEEEEvNT_6ParamsE)
        .other          _ZN7cutlass13device_kernelIN5flash11enable_sm90INS1_16FlashAttnFwdSm90INS1_25CollectiveMainloopFwdSm90ILi2EN4cute5tupleIJNS5_1CILi1EEES8_S8_EEENS6_IJNS7_ILi128EEENS7_ILi160EEENS7_ILi192EEEEEELi128ENS_12float_e4m3_tEfNS_4arch4Sm90ELb0ELb0ELb0ELb1ELb1ELb0ELb0ELb1ELb1ELb1ELb0ELb0EEENS1_21CollectiveEpilogueFwdINS6_IJSA_SA_SB_EEES9_NS_10bfloat16_tESG_Li256ELb1ELb1ELb0ELb1EEENS1_36VarlenDynamicPersistentTileSchedulerILi128ELi160ELi256ELi128ELb0ELb1ELb1ELb0ELb1ELb1EEEEEEEEEvNT_6ParamsE,@"STO_CUDA_ENTRY STV_DEFAULT"
_ZN7cutlass13device_kernelIN5flash11enable_sm90INS1_16FlashAttnFwdSm90INS1_25CollectiveMainloopFwdSm90ILi2EN4cute5tupleIJNS5_1CILi1EEES8_S8_EEENS6_IJNS7_ILi128EEENS7_ILi160EEENS7_ILi192EEEEEELi128ENS_12float_e4m3_tEfNS_4arch4Sm90ELb0ELb0ELb0ELb1ELb1ELb0ELb0ELb1ELb1ELb1ELb0ELb0EEENS1_21CollectiveEpilogueFwdINS6_IJSA_SA_SB_EEES9_NS_10bfloat16_tESG_Li256ELb1ELb1ELb0ELb1EEENS1_36VarlenDynamicPersistentTileSchedulerILi128ELi160ELi256ELi128ELb0ELb1ELb1ELb0ELb1ELb1EEEEEEEEEvNT_6ParamsE:
[----:B------:R-:W-:Y:S01]  /*0000*/  LDC R1, c[0x0][0x37c] ;  /* 0x0000df00ff017b82 */ /* 0x000fe20000000800 */
[----:B------:R-:W-:Y:S05]  /*0010*/  EXIT ;  /* 0x000000000000794d */ /* 0x000fea0003800000 */
.L_x_1:
        /* <DEDUP_REMOVED lines=14> */
.L_x_10:


//--------------------- .text._ZN7cutlass13device_kernelIN5flash11enable_sm90INS1_16FlashAttnFwdSm90INS1_25CollectiveMainloopFwdSm90ILi2EN4cute5tupleIJNS5_1CILi1EEES8_S8_EEENS6_IJNS7_ILi128EEENS7_ILi160EEENS7_ILi192EEEEEELi128ENS_12float_e4m3_tEfNS_4arch4Sm90ELb0ELb0ELb0ELb1ELb1ELb1ELb0ELb1ELb1ELb1ELb0ELb0EEENS1_21CollectiveEpilogueFwdINS6_IJSA_SA_SB_EEES9_NS_10bfloat16_tESG_Li256ELb1ELb1ELb0ELb1EEENS1_36VarlenDynamicPersistentTileSchedulerILi128ELi160ELi256ELi128ELb0ELb1ELb1ELb0ELb1ELb1EEEEEEEEEvNT_6ParamsE --------------------------
	.section	.text._ZN7cutlass13device_kernelIN5flash11enable_sm90INS1_16FlashAttnFwdSm90INS1_25CollectiveMainloopFwdSm90ILi2EN4cute5tupleIJNS5_1CILi1EEES8_S8_EEENS6_IJNS7_ILi128EEENS7_ILi160EEENS7_ILi192EEEEEELi128ENS_12float_e4m3_tEfNS_4arch4Sm90ELb0ELb0ELb0ELb1ELb1ELb1ELb0ELb1ELb1ELb1ELb0ELb0EEENS1_21CollectiveEpilogueFwdINS6_IJSA_SA_SB_EEES9_NS_10bfloat16_tESG_Li256ELb1ELb1ELb0ELb1EEENS1_36VarlenDynamicPersistentTileSchedulerILi128ELi160ELi256ELi128ELb0ELb1ELb1ELb0ELb1ELb1EEEEEEEEEvNT_6ParamsE,"ax",@progbits
	.align	128
.text._ZN7cutlass13device_kernelIN5flash11enable_sm90INS1_16FlashAttnFwdSm90INS1_25CollectiveMainloopFwdSm90ILi2EN4cute5tupleIJNS5_1CILi1EEES8_S8_EEENS6_IJNS7_ILi128EEENS7_ILi160EEENS7_ILi192EEEEEELi128ENS_12float_e4m3_tEfNS_4arch4Sm90ELb0ELb0ELb0ELb1ELb1ELb1ELb0ELb1ELb1ELb1ELb0ELb0EEENS1_21CollectiveEpilogueFwdINS6_IJSA_SA_SB_EEES9_NS_10bfloat16_tESG_Li256ELb1ELb1ELb0ELb1EEENS1_36VarlenDynamicPersistentTileSchedulerILi128ELi160ELi256ELi128ELb0ELb1ELb1ELb0ELb1ELb1EEEEEEEEEvNT_6ParamsE:
        .type           _ZN7cutlass13device_kernelIN5flash11enable_sm90INS1_16FlashAttnFwdSm90INS1_25CollectiveMainloopFwdSm90ILi2EN4cute5tupleIJNS5_1CILi1EEES8_S8_EEENS6_IJNS7_ILi128EEENS7_ILi160EEENS7_ILi192EEEEEELi128ENS_12float_e4m3_tEfNS_4arch4Sm90ELb0ELb0ELb0ELb1ELb1ELb1ELb0ELb1ELb1ELb1ELb0ELb0EEENS1_21CollectiveEpilogueFwdINS6_IJSA_SA_SB_EEES9_NS_10bfloat16_tESG_Li256ELb1ELb1ELb0ELb1EEENS1_36VarlenDynamicPersistentTileSchedulerILi128ELi160ELi256ELi128ELb0ELb1ELb1ELb0ELb1ELb1EEEEEEEEEvNT_6ParamsE,@function
        .size           _ZN7cutlass13device_kernelIN5flash11enable_sm90INS1_16FlashAttnFwdSm90INS1_25CollectiveMainloopFwdSm90ILi2EN4cute5tupleIJNS5_1CILi1EEES8_S8_EEENS6_IJNS7_ILi128EEENS7_ILi160EEENS7_ILi192EEEEEELi128ENS_12float_e4m3_tEfNS_4arch4Sm90ELb0ELb0ELb0ELb1ELb1ELb1ELb0ELb1ELb1ELb1ELb0ELb0EEENS1_21CollectiveEpilogueFwdINS6_IJSA_SA_SB_EEES9_NS_10bfloat16_tESG_Li256ELb1ELb1ELb0ELb1EEENS1_36VarlenDynamicPersistentTileSchedulerILi128ELi160ELi256ELi128ELb0ELb1ELb1ELb0ELb1ELb1EEEEEEEEEvNT_6ParamsE,(.L_x_11 - _ZN7cutlass13device_kernelIN5flash11enable_sm90INS1_16FlashAttnFwdSm90INS1_25CollectiveMainloopFwdSm90ILi2EN4cute5tupleIJNS5_1CILi1EEES8_S8_EEENS6_IJNS7_ILi128EEENS7_ILi160EEENS7_ILi192EEEEEELi128ENS_12float_e4m3_tEfNS_4arch4Sm90ELb0ELb0ELb0ELb1ELb1ELb1ELb0ELb1ELb1ELb1ELb0ELb0EEENS1_21CollectiveEpilogueFwdINS6_IJSA_SA_SB_EEES9_NS_10bfloat16_tESG_Li256ELb1ELb1ELb0ELb1EEENS1_36VarlenDynamicPersistentTileSchedulerILi128ELi160ELi256ELi128ELb0ELb1ELb1ELb0ELb1ELb1EEEEEEEEEvNT_6ParamsE)
        .other          _ZN7cutlass13device_kernelIN5flash11enable_sm90INS1_16FlashAttnFwdSm90INS1_25CollectiveMainloopFwdSm90ILi2EN4cute5tupleIJNS5_1CILi1EEES8_S8_EEENS6_IJNS7_ILi128EEENS7_ILi160EEENS7_ILi192EEEEEELi128ENS_12float_e4m3_tEfNS_4arch4Sm90ELb0ELb0ELb0ELb1ELb1ELb1ELb0ELb1ELb1ELb1ELb0ELb0EEENS1_21CollectiveEpilogueFwdINS6_IJSA_SA_SB_EEES9_NS_10bfloat16_tESG_Li256ELb1ELb1ELb0ELb1EEENS1_36VarlenDynamicPersistentTileSchedulerILi128ELi160ELi256ELi128ELb0ELb1ELb1ELb0ELb1ELb1EEEEEEEEEvNT_6ParamsE,@"STO_CUDA_ENTRY STV_DEFAULT"
_ZN7cutlass13device_kernelIN5flash11enable_sm90INS1_16FlashAttnFwdSm90INS1_25CollectiveMainloopFwdSm90ILi2EN4cute5tupleIJNS5_1CILi1EEES8_S8_EEENS6_IJNS7_ILi128EEENS7_ILi160EEENS7_ILi192EEEEEELi128ENS_12float_e4m3_tEfNS_4arch4Sm90ELb0ELb0ELb0ELb1ELb1ELb1ELb0ELb1ELb1ELb1ELb0ELb0EEENS1_21CollectiveEpilogueFwdINS6_IJSA_SA_SB_EEES9_NS_10bfloat16_tESG_Li256ELb1ELb1ELb0ELb1EEENS1_36VarlenDynamicPersistentTileSchedulerILi128ELi160ELi256ELi128ELb0ELb1ELb1ELb0ELb1ELb1EEEEEEEEEvNT_6ParamsE:
[----:B------:R-:W-:Y:S01]  /*0000*/  LDC R1, c[0x0][0x37c] ;  /* 0x0000df00ff017b82 */ /* 0x000fe20000000800 */
[----:B------:R-:W-:Y:S05]  /*0010*/  EXIT ;  /* 0x000000000000794d */ /* 0x000fea0003800000 */
.L_x_2:
        /* <DEDUP_REMOVED lines=14> */
.L_x_11:


//--------------------- .text._ZN7cutlass13device_kernelIN5flash11enable_sm90INS1_16FlashAttnFwdSm90INS1_25CollectiveMainloopFwdSm90ILi2EN4cute5tupleIJNS5_1CILi1EEES8_S8_EEENS6_IJNS7_ILi128EEESA_NS7_ILi192EEEEEELi128ENS_12float_e4m3_tEfNS_4arch4Sm90ELb0ELb1ELb0ELb0ELb1ELb0ELb0ELb1ELb1ELb1ELb0ELb0EEENS1_21CollectiveEpilogueFwdINS6_IJSA_SA_SA_EEES9_NS_10bfloat16_tESF_Li256ELb0ELb1ELb0ELb1EEENS1_30DynamicPersistentTileSchedulerILi256ELi128ELb0ELb1ELb1EEEEEEEEEvNT_6ParamsE --------------------------
	.section	.text._ZN7cutlass13device_kernelIN5flash11enable_sm90INS1_16FlashAttnFwdSm90INS1_25CollectiveMainloopFwdSm90ILi2EN4cute5tupleIJNS5_1CILi1EEES8_S8_EEENS6_IJNS7_ILi128EEESA_NS7_ILi192EEEEEELi128ENS_12float_e4m3_tEfNS_4arch4Sm90ELb0ELb1ELb0ELb0ELb1ELb0ELb0ELb1ELb1ELb1ELb0ELb0EEENS1_21CollectiveEpilogueFwdINS6_IJSA_SA_SA_EEES9_NS_10bfloat16_tESF_Li256ELb0ELb1ELb0ELb1EEENS1_30DynamicPersistentTileSchedulerILi256ELi128ELb0ELb1ELb1EEEEEEEEEvNT_6ParamsE,"ax",@progbits
	.align	128
.text._ZN7cutlass13device_kernelIN5flash11enable_sm90INS1_16FlashAttnFwdSm90INS1_25CollectiveMainloopFwdSm90ILi2EN4cute5tupleIJNS5_1CILi1EEES8_S8_EEENS6_IJNS7_ILi128EEESA_NS7_ILi192EEEEEELi128ENS_12float_e4m3_tEfNS_4arch4Sm90ELb0ELb1ELb0ELb0ELb1ELb0ELb0ELb1ELb1ELb1ELb0ELb0EEENS1_21CollectiveEpilogueFwdINS6_IJSA_SA_SA_EEES9_NS_10bfloat16_tESF_Li256ELb0ELb1ELb0ELb1EEENS1_30DynamicPersistentTileSchedulerILi256ELi128ELb0ELb1ELb1EEEEEEEEEvNT_6ParamsE:
        .type           _ZN7cutlass13device_kernelIN5flash11enable_sm90INS1_16FlashAttnFwdSm90INS1_25CollectiveMainloopFwdSm90ILi2EN4cute5tupleIJNS5_1CILi1EEES8_S8_EEENS6_IJNS7_ILi128EEESA_NS7_ILi192EEEEEELi128ENS_12float_e4m3_tEfNS_4arch4Sm90ELb0ELb1ELb0ELb0ELb1ELb0ELb0ELb1ELb1ELb1ELb0ELb0EEENS1_21CollectiveEpilogueFwdINS6_IJSA_SA_SA_EEES9_NS_10bfloat16_tESF_Li256ELb0ELb1ELb0ELb1EEENS1_30DynamicPersistentTileSchedulerILi256ELi128ELb0ELb1ELb1EEEEEEEEEvNT_6ParamsE,@function
        .size           _ZN7cutlass13device_kernelIN5flash11enable_sm90INS1_16FlashAttnFwdSm90INS1_25CollectiveMainloopFwdSm90ILi2EN4cute5tupleIJNS5_1CILi1EEES8_S8_EEENS6_IJNS7_ILi128EEESA_NS7_ILi192EEEEEELi128ENS_12float_e4m3_tEfNS_4arch4Sm90ELb0ELb1ELb0ELb0ELb1ELb0ELb0ELb1ELb1ELb1ELb0ELb0EEENS1_21CollectiveEpilogueFwdINS6_IJSA_SA_SA_EEES9_NS_10bfloat16_tESF_Li256ELb0ELb1ELb0ELb1EEENS1_30DynamicPersistentTileSchedulerILi256ELi128ELb0ELb1ELb1EEEEEEEEEvNT_6ParamsE,(.L_x_12 - _ZN7cutlass13device_kernelIN5flash11enable_sm90INS1_16FlashAttnFwdSm90INS1_25CollectiveMainloopFwdSm90ILi2EN4cute5tupleIJNS5_1CILi1EEES8_S8_EEENS6_IJNS7_ILi128EEESA_NS7_ILi192EEEEEELi128ENS_12float_e4m3_tEfNS_4arch4Sm90ELb0ELb1ELb0ELb0ELb1ELb0ELb0ELb1ELb1ELb1ELb0ELb0EEENS1_21CollectiveEpilogueFwdINS6_IJSA_SA_SA_EEES9_NS_10bfloat16_tESF_Li256ELb0ELb1ELb0ELb1EEENS1_30DynamicPersistentTileSchedulerILi256ELi128ELb0ELb1ELb1EEEEEEEEEvNT_6ParamsE)
        .other          _ZN7cutlass13device_kernelIN5flash11enable_sm90INS1_16FlashAttnFwdSm90INS1_25CollectiveMainloopFwdSm90ILi2EN4cute5tupleIJNS5_1CILi1EEES8_S8_EEENS6_IJNS7_ILi128EEESA_NS7_ILi192EEEEEELi128ENS_12float_e4m3_tEfNS_4arch4Sm90ELb0ELb1ELb0ELb0ELb1ELb0ELb0ELb1ELb1ELb1ELb0ELb0EEENS1_21CollectiveEpilogueFwdINS6_IJSA_SA_SA_EEES9_NS_10bfloat16_tESF_Li256ELb0ELb1ELb0ELb1EEENS1_30DynamicPersistentTileSchedulerILi256ELi128ELb0ELb1ELb1EEEEEEEEEvNT_6ParamsE,@"STO_CUDA_ENTRY STV_DEFAULT"
_ZN7cutlass13device_kernelIN5flash11enable_sm90INS1_16FlashAttnFwdSm90INS1_25CollectiveMainloopFwdSm90ILi2EN4cute5tupleIJNS5_1CILi1EEES8_S8_EEENS6_IJNS7_ILi128EEESA_NS7_ILi192EEEEEELi128ENS_12float_e4m3_tEfNS_4arch4Sm90ELb0ELb1ELb0ELb0ELb1ELb0ELb0ELb1ELb1ELb1ELb0ELb0EEENS1_21CollectiveEpilogueFwdINS6_IJSA_SA_SA_EEES9_NS_10bfloat16_tESF_Li256ELb0ELb1ELb0ELb1EEENS1_30DynamicPersistentTileSchedulerILi256ELi128ELb0ELb1ELb1EEEEEEEEEvNT_6ParamsE:
[----:B------:R-:W-:Y:S01]  /*0000*/  LDC R1, c[0x0][0x37c] ;  /* 0x0000df00ff017b82 */ /* 0x000fe20000000800 */
[----:B------:R-:W-:Y:S05]  /*0010*/  EXIT ;  /* 0x000000000000794d */ /* 0x000fea0003800000 */
.L_x_3:
        /* <DEDUP_REMOVED lines=14> */
.L_x_12:


//--------------------- .text._ZN7cutlass13device_kernelIN5flash11enable_sm90INS1_16FlashAttnFwdSm90INS1_25CollectiveMainloopFwdSm90ILi2EN4cute5tupleIJNS5_1CILi1EEES8_S8_EEENS6_IJNS7_ILi128EEESA_NS7_ILi192EEEEEELi128ENS_12float_e4m3_tEfNS_4arch4Sm90ELb0ELb1ELb0ELb1ELb1ELb0ELb0ELb1ELb1ELb1ELb0ELb0EEENS1_21CollectiveEpilogueFwdINS6_IJSA_SA_SA_EEES9_NS_10bfloat16_tESF_Li256ELb1ELb1ELb0ELb1EEENS1_36VarlenDynamicPersistentTileSchedulerILi128ELi128ELi256ELi128ELb0ELb1ELb1ELb1ELb0ELb1EEEEEEEEEvNT_6ParamsE --------------------------
	.section	.text._ZN7cutlass13device_kernelIN5flash11enable_sm90INS1_16FlashAttnFwdSm90INS1_25CollectiveMainloopFwdSm90ILi2EN4cute5tupleIJNS5_1CILi1EEES8_S8_EEENS6_IJNS7_ILi128EEESA_NS7_ILi192EEEEEELi128ENS_12float_e4m3_tEfNS_4arch4Sm90ELb0ELb1ELb0ELb1ELb1ELb0ELb0ELb1ELb1ELb1ELb0ELb0EEENS1_21CollectiveEpilogueFwdINS6_IJSA_SA_SA_EEES9_NS_10bfloat16_tESF_Li256ELb1ELb1ELb0ELb1EEENS1_36VarlenDynamicPersistentTileSchedulerILi128ELi128ELi256ELi128ELb0ELb1ELb1ELb1ELb0ELb1EEEEEEEEEvNT_6ParamsE,"ax",@progbits
	.align	128
.text._ZN7cutlass13device_kernelIN5flash11enable_sm90INS1_16FlashAttnFwdSm90INS1_25CollectiveMainloopFwdSm90ILi2EN4cute5tupleIJNS5_1CILi1EEES8_S8_EEENS6_IJNS7_ILi128EEESA_NS7_ILi192EEEEEELi128ENS_12float_e4m3_tEfNS_4arch4Sm90ELb0ELb1ELb0ELb1ELb1ELb0ELb0ELb1ELb1ELb1ELb0ELb0EEENS1_21CollectiveEpilogueFwdINS6_IJSA_SA_SA_EEES9_NS_10bfloat16_tESF_Li256ELb1ELb1ELb0ELb1EEENS1_36VarlenDynamicPersistentTileSchedulerILi128ELi128ELi256ELi128ELb0ELb1ELb1ELb1ELb0ELb1EEEEEEEEEvNT_6ParamsE:
        .type           _ZN7cutlass13device_kernelIN5flash11enable_sm90INS1_16FlashAttnFwdSm90INS1_25CollectiveMainloopFwdSm90ILi2EN4cute5tupleIJNS5_1CILi1EEES8_S8_EEENS6_IJNS7_ILi128EEESA_NS7_ILi192EEEEEELi128ENS_12float_e4m3_tEfNS_4arch4Sm90ELb0ELb1ELb0ELb1ELb1ELb0ELb0ELb1ELb1ELb1ELb0ELb0EEENS1_21CollectiveEpilogueFwdINS6_IJSA_SA_SA_EEES9_NS_10bfloat16_tESF_Li256ELb1ELb1ELb0ELb1EEENS1_36VarlenDynamicPersistentTileSchedulerILi128ELi128ELi256ELi128ELb0ELb1ELb1ELb1ELb0ELb1EEEEEEEEEvNT_6ParamsE,@function
        .size           _ZN7cutlass13device_kernelIN5flash11enable_sm90INS1_16FlashAttnFwdSm90INS1_25CollectiveMainloopFwdSm90ILi2EN4cute5tupleIJNS5_1CILi1EEES8_S8_EEENS6_IJNS7_ILi128EEESA_NS7_ILi192EEEEEELi128ENS_12float_e4m3_tEfNS_4arch4Sm90ELb0ELb1ELb0ELb1ELb1ELb0ELb0ELb1ELb1ELb1ELb0ELb0EEENS1_21CollectiveEpilogueFwdINS6_IJSA_SA_SA_EEES9_NS_10bfloat16_tESF_Li256ELb1ELb1ELb0ELb1EEENS1_36VarlenDynamicPersistentTileSchedulerILi128ELi128ELi256ELi128ELb0ELb1ELb1ELb1ELb0ELb1EEEEEEEEEvNT_6ParamsE,(.L_x_13 - _ZN7cutlass13device_kernelIN5flash11enable_sm90INS1_16FlashAttnFwdSm90INS1_25CollectiveMainloopFwdSm90ILi2EN4cute5tupleIJNS5_1CILi1EEES8_S8_EEENS6_IJNS7_ILi128EEESA_NS7_ILi192EEEEEELi128ENS_12float_e4m3_tEfNS_4arch4Sm90ELb0ELb1ELb0ELb1ELb1ELb0ELb0ELb1ELb1ELb1ELb0ELb0EEENS1_21CollectiveEpilogueFwdINS6_IJSA_SA_SA_EEES9_NS_10bfloat16_tESF_Li256ELb1ELb1ELb0ELb1EEENS1_36VarlenDynamicPersistentTileSchedulerILi128ELi128ELi256ELi128ELb0ELb1ELb1ELb1ELb0ELb1EEEEEEEEEvNT_6ParamsE)
        .other          _ZN7cutlass13device_kernelIN5flash11enable_sm90INS1_16FlashAttnFwdSm90INS1_25CollectiveMainloopFwdSm90ILi2EN4cute5tupleIJNS5_1CILi1EEES8_S8_EEENS6_IJNS7_ILi128EEESA_NS7_ILi192EEEEEELi128ENS_12float_e4m3_tEfNS_4arch4Sm90ELb0ELb1ELb0ELb1ELb1ELb0ELb0ELb1ELb1ELb1ELb0ELb0EEENS1_21CollectiveEpilogueFwdINS6_IJSA_SA_SA_EEES9_NS_10bfloat16_tESF_Li256ELb1ELb1ELb0ELb1EEENS1_36VarlenDynamicPersistentTileSchedulerILi128ELi128ELi256ELi128ELb0ELb1ELb1ELb1ELb0ELb1EEEEEEEEEvNT_6ParamsE,@"STO_CUDA_ENTRY STV_DEFAULT"
_ZN7cutlass13device_kernelIN5flash11enable_sm90INS1_16FlashAttnFwdSm90INS1_25CollectiveMainloopFwdSm90ILi2EN4cute5tupleIJNS5_1CILi1EEES8_S8_EEENS6_IJNS7_ILi128EEESA_NS7_ILi192EEEEEELi128ENS_12float_e4m3_tEfNS_4arch4Sm90ELb0ELb1ELb0ELb1ELb1ELb0ELb0ELb1ELb1ELb1ELb0ELb0EEENS1_21CollectiveEpilogueFwdINS6_IJSA_SA_SA_EEES9_NS_10bfloat16_tESF_Li256ELb1ELb1ELb0ELb1EEENS1_36VarlenDynamicPersistentTileSchedulerILi128ELi128ELi256ELi128ELb0ELb1ELb1ELb1ELb0ELb1EEEEEEEEEvNT_6ParamsE:
[----:B------:R-:W-:Y:S01]  /*0000*/  LDC R1, c[0x0][0x37c] ;  /* 0x0000df00ff017b82 */ /* 0x000fe20000000800 */
[----:B------:R-:W-:Y:S05]  /*0010*/  EXIT ;  /* 0x000000000000794d */ /* 0x000fea0003800000 */
.L_x_4:
        /* <DEDUP_REMOVED lines=14> */
.L_x_13:


//--------------------- .text._ZN7cutlass13device_kernelIN5flash11enable_sm90INS1_16FlashAttnFwdSm90INS1_25CollectiveMainloopFwdSm90ILi2EN4cute5tupleIJNS5_1CILi1EEES8_S8_EEENS6_IJNS7_ILi128EEESA_NS7_ILi192EEEEEELi128ENS_12float_e4m3_tEfNS_4arch4Sm90ELb0ELb1ELb0ELb1ELb1ELb1ELb0ELb1ELb1ELb1ELb0ELb0EEENS1_21CollectiveEpilogueFwdINS6_IJSA_SA_SA_EEES9_NS_10bfloat16_tESF_Li256ELb1ELb1ELb0ELb1EEENS1_36VarlenDynamicPersistentTileSchedulerILi128ELi128ELi256ELi128ELb0ELb1ELb1ELb1ELb0ELb1EEEEEEEEEvNT_6ParamsE --------------------------
	.section	.text._ZN7cutlass13device_kernelIN5flash11enable_sm90INS1_16FlashAttnFwdSm90INS1_25CollectiveMainloopFwdSm90ILi2EN4cute5tupleIJNS5_1CILi1EEES8_S8_EEENS6_IJNS7_ILi128EEESA_NS7_ILi192EEEEEELi128ENS_12float_e4m3_tEfNS_4arch4Sm90ELb0ELb1ELb0ELb1ELb1ELb1ELb0ELb1ELb1ELb1ELb0ELb0EEENS1_21CollectiveEpilogueFwdINS6_IJSA_SA_SA_EEES9_NS_10bfloat16_tESF_Li256ELb1ELb1ELb0ELb1EEENS1_36VarlenDynamicPersistentTileSchedulerILi128ELi128ELi256ELi128ELb0ELb1ELb1ELb1ELb0ELb1EEEEEEEEEvNT_6ParamsE,"ax",@progbits
	.align	128
.text._ZN7cutlass13device_kernelIN5flash11enable_sm90INS1_16FlashAttnFwdSm90INS1_25CollectiveMainloopFwdSm90ILi2EN4cute5tupleIJNS5_1CILi1EEES8_S8_EEENS6_IJNS7_ILi128EEESA_NS7_ILi192EEEEEELi128ENS_12float_e4m3_tEfNS_4arch4Sm90ELb0ELb1ELb0ELb1ELb1ELb1ELb0ELb1ELb1ELb1ELb0ELb0EEENS1_21CollectiveEpilogueFwdINS6_IJSA_SA_SA_EEES9_NS_10bfloat16_tESF_Li256ELb1ELb1ELb0ELb1EEENS1_36VarlenDynamicPersistentTileSchedulerILi128ELi128ELi256ELi128ELb0ELb1ELb1ELb1ELb0ELb1EEEEEEEEEvNT_6ParamsE:
        .type           _ZN7cutlass13device_kernelIN5flash11enable_sm90INS1_16FlashAttnFwdSm90INS1_25CollectiveMainloopFwdSm90ILi2EN4cute5tupleIJNS5_1CILi1EEES8_S8_EEENS6_IJNS7_ILi128EEESA_NS7_ILi192EEEEEELi128ENS_12float_e4m3_tEfNS_4arch4Sm90ELb0ELb1ELb0ELb1ELb1ELb1ELb0ELb1ELb1ELb1ELb0ELb0EEENS1_21CollectiveEpilogueFwdINS6_IJSA_SA_SA_EEES9_NS_10bfloat16_tESF_Li256ELb1ELb1ELb0ELb1EEENS1_36VarlenDynamicPersistentTileSchedulerILi128ELi128ELi256ELi128ELb0ELb1ELb1ELb1ELb0ELb1EEEEEEEEEvNT_6ParamsE,@function
        .size           _ZN7cutlass13device_kernelIN5flash11enable_sm90INS1_16FlashAttnFwdSm90INS1_25CollectiveMainloopFwdSm90ILi2EN4cute5tupleIJNS5_1CILi1EEES8_S8_EEENS6_IJNS7_ILi128EEESA_NS7_ILi192EEEEEELi128ENS_12float_e4m3_tEfNS_4arch4Sm90ELb0ELb1ELb0ELb1ELb1ELb1ELb0ELb1ELb1ELb1ELb0ELb0EEENS1_21CollectiveEpilogueFwdINS6_IJSA_SA_SA_EEES9_NS_10bfloat16_tESF_Li256ELb1ELb1ELb0ELb1EEENS1_36VarlenDynamicPersistentTileSchedulerILi128ELi128ELi256ELi128ELb0ELb1ELb1ELb1ELb0ELb1EEEEEEEEEvNT_6ParamsE,(.L_x_14 - _ZN7cutlass13device_kernelIN5flash11enable_sm90INS1_16FlashAttnFwdSm90INS1_25CollectiveMainloopFwdSm90ILi2EN4cute5tupleIJNS5_1CILi1EEES8_S8_EEENS6_IJNS7_ILi128EEESA_NS7_ILi192EEEEEELi128ENS_12float_e4m3_tEfNS_4arch4Sm90ELb0ELb1ELb0ELb1ELb1ELb1ELb0ELb1ELb1ELb1ELb0ELb0EEENS1_21CollectiveEpilogueFwdINS6_IJSA_SA_SA_EEES9_NS_10bfloat16_tESF_Li256ELb1ELb1ELb0ELb1EEENS1_36VarlenDynamicPersistentTileSchedulerILi128ELi128ELi256ELi128ELb0ELb1ELb1ELb1ELb0ELb1EEEEEEEEEvNT_6ParamsE)
        .other          _ZN7cutlass13device_kernelIN5flash11enable_sm90INS1_16FlashAttnFwdSm90INS1_25CollectiveMainloopFwdSm90ILi2EN4cute5tupleIJNS5_1CILi1EEES8_S8_EEENS6_IJNS7_ILi128EEESA_NS7_ILi192EEEEEELi128ENS_12float_e4m3_tEfNS_4arch4Sm90ELb0ELb1ELb0ELb1ELb1ELb1ELb0ELb1ELb1ELb1ELb0ELb0EEENS1_21CollectiveEpilogueFwdINS6_IJSA_SA_SA_EEES9_NS_10bfloat16_tESF_Li256ELb1ELb1ELb0ELb1EEENS1_36VarlenDynamicPersistentTileSchedulerILi128ELi128ELi256ELi128ELb0ELb1ELb1ELb1ELb0ELb1EEEEEEEEEvNT_6ParamsE,@"STO_CUDA_ENTRY STV_DEFAULT"
_ZN7cutlass13device_kernelIN5flash11enable_sm90INS1_16FlashAttnFwdSm90INS1_25CollectiveMainloopFwdSm90ILi2EN4cute5tupleIJNS5_1CILi1EEES8_S8_EEENS6_IJNS7_ILi128EEESA_NS7_ILi192EEEEEELi128ENS_12float_e4m3_tEfNS_4arch4Sm90ELb0ELb1ELb0ELb1ELb1ELb1ELb0ELb1ELb1ELb1ELb0ELb0EEENS1_21CollectiveEpilogueFwdINS6_IJSA_SA_SA_EEES9_NS_10bfloat16_tESF_Li256ELb1ELb1ELb0ELb1EEENS1_36VarlenDynamicPersistentTileSchedulerILi128ELi128ELi256ELi128ELb0ELb1ELb1ELb1ELb0ELb1EEEEEEEEEvNT_6ParamsE:
[----:B------:R-:W-:Y:S01]  /*0000*/  LDC R1, c[0x0][0x37c] ;  /* 0x0000df00ff017b82 */ /* 0x000fe20000000800 */
[----:B------:R-:W-:Y:S05]  /*0010*/  EXIT ;  /* 0x000000000000794d */ /* 0x000fea0003800000 */
.L_x_5:
        /* <DEDUP_REMOVED lines=14> */
.L_x_14:


//--------------------- .text._ZN7cutlass13device_kernelIN5flash11enable_sm90INS1_16FlashAttnFwdSm90INS1_25CollectiveMainloopFwdSm90ILi2EN4cute5tupleIJNS5_1CILi1EEES8_S8_EEENS6_IJNS7_ILi128EEENS7_ILi160EEENS7_ILi192EEEEEELi128ENS_12float_e4m3_tEfNS_4arch4Sm90ELb1ELb0ELb0ELb0ELb1ELb0ELb0ELb1ELb1ELb1ELb0ELb0EEENS1_21CollectiveEpilogueFwdINS6_IJSA_SA_SB_EEES9_NS_10bfloat16_tESG_Li256ELb0ELb1ELb0ELb1EEENS1_30DynamicPersistentTileSchedulerILi256ELi128ELb0ELb1ELb1EEEEEEEEEvNT_6ParamsE --------------------------
	.section	.text._ZN7cutlass13device_kernelIN5flash11enable_sm90INS1_16FlashAttnFwdSm90INS1_25CollectiveMainloopFwdSm90ILi2EN4cute5tupleIJNS5_1CILi1EEES8_S8_EEENS6_IJNS7_ILi128EEENS7_ILi160EEENS7_ILi192EEEEEELi128ENS_12float_e4m3_tEfNS_4arch4Sm90ELb1ELb0ELb0ELb0ELb1ELb0ELb0ELb1ELb1ELb1ELb0ELb0EEENS1_21CollectiveEpilogueFwdINS6_IJSA_SA_SB_EEES9_NS_10bfloat16_tESG_Li256ELb0ELb1ELb0ELb1EEENS1_30DynamicPersistentTileSchedulerILi256ELi128ELb0ELb1ELb1EEEEEEEEEvNT_6ParamsE,"ax",@progbits
	.align	128
.text._ZN7cutlass13device_kernelIN5flash11enable_sm90INS1_16FlashAttnFwdSm90INS1_25CollectiveMainloopFwdSm90ILi2EN4cute5tupleIJNS5_1CILi1EEES8_S8_EEENS6_IJNS7_ILi128EEENS7_ILi160EEENS7_ILi192EEEEEELi128ENS_12float_e4m3_tEfNS_4arch4Sm90ELb1ELb0ELb0ELb0ELb1ELb0ELb0ELb1ELb1ELb1ELb0ELb0EEENS1_21CollectiveEpilogueFwdINS6_IJSA_SA_SB_EEES9_NS_10bfloat16_tESG_Li256ELb0ELb1ELb0ELb1EEENS1_30DynamicPersistentTileSchedulerILi256ELi128ELb0ELb1ELb1EEEEEEEEEvNT_6ParamsE:
        .type           _ZN7cutlass13device_kernelIN5flash11enable_sm90INS1_16FlashAttnFwdSm90INS1_25CollectiveMainloopFwdSm90ILi2EN4cute5tupleIJNS5_1CILi1EEES8_S8_EEENS6_IJNS7_ILi128EEENS7_ILi160EEENS7_ILi192EEEEEELi128ENS_12float_e4m3_tEfNS_4arch4Sm90ELb1ELb0ELb0ELb0ELb1ELb0ELb0ELb1ELb1ELb1ELb0ELb0EEENS1_21CollectiveEpilogueFwdINS6_IJSA_SA_SB_EEES9_NS_10bfloat16_tESG_Li256ELb0ELb1ELb0ELb1EEENS1_30DynamicPersistentTileSchedulerILi256ELi128ELb0ELb1ELb1EEEEEEEEEvNT_6ParamsE,@function
        .size           _ZN7cutlass13device_kernelIN5flash11enable_sm90INS1_16FlashAttnFwdSm90INS1_25CollectiveMainloopFwdSm90ILi2EN4cute5tupleIJNS5_1CILi1EEES8_S8_EEENS6_IJNS7_ILi128EEENS7_ILi160EEENS7_ILi192EEEEEELi128ENS_12float_e4m3_tEfNS_4arch4Sm90ELb1ELb0ELb0ELb0ELb1ELb0ELb0ELb1ELb1ELb1ELb0ELb0EEENS1_21CollectiveEpilogueFwdINS6_IJSA_SA_SB_EEES9_NS_10bfloat16_tESG_Li256ELb0ELb1ELb0ELb1EEENS1_30DynamicPersistentTileSchedulerILi256ELi128ELb0ELb1ELb1EEEEEEEEEvNT_6ParamsE,(.L_x_15 - _ZN7cutlass13device_kernelIN5flash11enable_sm90INS1_16FlashAttnFwdSm90INS1_25CollectiveMainloopFwdSm90ILi2EN4cute5tupleIJNS5_1CILi1EEES8_S8_EEENS6_IJNS7_ILi128EEENS7_ILi160EEENS7_ILi192EEEEEELi128ENS_12float_e4m3_tEfNS_4arch4Sm90ELb1ELb0ELb0ELb0ELb1ELb0ELb0ELb1ELb1ELb1ELb0ELb0EEENS1_21CollectiveEpilogueFwdINS6_IJSA_SA_SB_EEES9_NS_10bfloat16_tESG_Li256ELb0ELb1ELb0ELb1EEENS1_30DynamicPersistentTileSchedulerILi256ELi128ELb0ELb1ELb1EEEEEEEEEvNT_6ParamsE)
        .other          _ZN7cutlass13device_kernelIN5flash11enable_sm90INS1_16FlashAttnFwdSm90INS1_25CollectiveMainloopFwdSm90ILi2EN4cute5tupleIJNS5_1CILi1EEES8_S8_EEENS6_IJNS7_ILi128EEENS7_ILi160EEENS7_ILi192EEEEEELi128ENS_12float_e4m3_tEfNS_4arch4Sm90ELb1ELb0ELb0ELb0ELb1ELb0ELb0ELb1ELb1ELb1ELb0ELb0EEENS1_21CollectiveEpilogueFwdINS6_IJSA_SA_SB_EEES9_NS_10bfloat16_tESG_Li256ELb0ELb1ELb0ELb1EEENS1_30DynamicPersistentTileSchedulerILi256ELi128ELb0ELb1ELb1EEEEEEEEEvNT_6ParamsE,@"STO_CUDA_ENTRY STV_DEFAULT"
_ZN7cutlass13device_kernelIN5flash11enable_sm90INS1_16FlashAttnFwdSm90INS1_25CollectiveMainloopFwdSm90ILi2EN4cute5tupleIJNS5_1CILi1EEES8_S8_EEENS6_IJNS7_ILi128EEENS7_ILi160EEENS7_ILi192EEEEEELi128ENS_12float_e4m3_tEfNS_4arch4Sm90ELb1ELb0ELb0ELb0ELb1ELb0ELb0ELb1ELb1ELb1ELb0ELb0EEENS1_21CollectiveEpilogueFwdINS6_IJSA_SA_SB_EEES9_NS_10bfloat16_tESG_Li256ELb0ELb1ELb0ELb1EEENS1_30DynamicPersistentTileSchedulerILi256ELi128ELb0ELb1ELb1EEEEEEEEEvNT_6ParamsE:
[----:B------:R-:W-:Y:S01]  /*0000*/  LDC R1, c[0x0][0x37c] ;  /* 0x0000df00ff017b82 */ /* 0x000fe20000000800 */
[----:B------:R-:W-:Y:S05]  /*0010*/  EXIT ;  /* 0x000000000000794d */ /* 0x000fea0003800000 */
.L_x_6:
        /* <DEDUP_REMOVED lines=14> */
.L_x_15:


//--------------------- .text._ZN7cutlass13device_kernelIN5flash11enable_sm90INS1_16FlashAttnFwdSm90INS1_25CollectiveMainloopFwdSm90ILi2EN4cute5tupleIJNS5_1CILi1EEES8_S8_EEENS6_IJNS7_ILi128EEENS7_ILi160EEENS7_ILi192EEEEEELi128ENS_12float_e4m3_tEfNS_4arch4Sm90ELb1ELb0ELb0ELb1ELb1ELb0ELb0ELb1ELb1ELb1ELb0ELb0EEENS1_21CollectiveEpilogueFwdINS6_IJSA_SA_SB_EEES9_NS_10bfloat16_tESG_Li256ELb1ELb1ELb0ELb1EEENS1_36VarlenDynamicPersistentTileSchedulerILi128ELi160ELi256ELi128ELb0ELb1ELb1ELb1ELb1ELb1EEEEEEEEEvNT_6ParamsE --------------------------
	.section	.text._ZN7cutlass13device_kernelIN5flash11enable_sm90INS1_16FlashAttnFwdSm90INS1_25CollectiveMainloopFwdSm90ILi2EN4cute5tupleIJNS5_1CILi1EEES8_S8_EEENS6_IJNS7_ILi128EEENS7_ILi160EEENS7_ILi192EEEEEELi128ENS_12float_e4m3_tEfNS_4arch4Sm90ELb1ELb0ELb0ELb1ELb1ELb0ELb0ELb1ELb1ELb1ELb0ELb0EEENS1_21CollectiveEpilogueFwdINS6_IJSA_SA_SB_EEES9_NS_10bfloat16_tESG_Li256ELb1ELb1ELb0ELb1EEENS1_36VarlenDynamicPersistentTileSchedulerILi128ELi160ELi256ELi128ELb0ELb1ELb1ELb1ELb1ELb1EEEEEEEEEvNT_6ParamsE,"ax",@progbits
	.align	128
.text._ZN7cutlass13device_kernelIN5flash11enable_sm90INS1_16FlashAttnFwdSm90INS1_25CollectiveMainloopFwdSm90ILi2EN4cute5tupleIJNS5_1CILi1EEES8_S8_EEENS6_IJNS7_ILi128EEENS7_ILi160EEENS7_ILi192EEEEEELi128ENS_12float_e4m3_tEfNS_4arch4Sm90ELb1ELb0ELb0ELb1ELb1ELb0ELb0ELb1ELb1ELb1ELb0ELb0EEENS1_21CollectiveEpilogueFwdINS6_IJSA_SA_SB_EEES9_NS_10bfloat16_tESG_Li256ELb1ELb1ELb0ELb1EEENS1_36VarlenDynamicPersistentTileSchedulerILi128ELi160ELi256ELi128ELb0ELb1ELb1ELb1ELb1ELb1EEEEEEEEEvNT_6ParamsE:
        .type           _ZN7cutlass13device_kernelIN5flash11enable_sm90INS1_16FlashAttnFwdSm90INS1_25CollectiveMainloopFwdSm90ILi2EN4cute5tupleIJNS5_1CILi1EEES8_S8_EEENS6_IJNS7_ILi128EEENS7_ILi160EEENS7_ILi192EEEEEELi128ENS_12float_e4m3_tEfNS_4arch4Sm90ELb1ELb0ELb0ELb1ELb1ELb0ELb0ELb1ELb1ELb1ELb0ELb0EEENS1_21CollectiveEpilogueFwdINS6_IJSA_SA_SB_EEES9_NS_10bfloat16_tESG_Li256ELb1ELb1ELb0ELb1EEENS1_36VarlenDynamicPersistentTileSchedulerILi128ELi160ELi256ELi128ELb0ELb1ELb1ELb1ELb1ELb1EEEEEEEEEvNT_6ParamsE,@function
        .size           _ZN7cutlass13device_kernelIN5flash11enable_sm90INS1_16FlashAttnFwdSm90INS1_25CollectiveMainloopFwdSm90ILi2EN4cute5tupleIJNS5_1CILi1EEES8_S8_EEENS6_IJNS7_ILi128EEENS7_ILi160EEENS7_ILi192EEEEEELi128ENS_12float_e4m3_tEfNS_4arch4Sm90ELb1ELb0ELb0ELb1ELb1ELb0ELb0ELb1ELb1ELb1ELb0ELb0EEENS1_21CollectiveEpilogueFwdINS6_IJSA_SA_SB_EEES9_NS_10bfloat16_tESG_Li256ELb1ELb1ELb0ELb1EEENS1_36VarlenDynamicPersistentTileSchedulerILi128ELi160ELi256ELi128ELb0ELb1ELb1ELb1ELb1ELb1EEEEEEEEEvNT_6ParamsE,(.L_x_16 - _ZN7cutlass13device_kernelIN5flash11enable_sm90INS1_16FlashAttnFwdSm90INS1_25CollectiveMainloopFwdSm90ILi2EN4cute5tupleIJNS5_1CILi1EEES8_S8_EEENS6_IJNS7_ILi128EEENS7_ILi160EEENS7_ILi192EEEEEELi128ENS_12float_e4m3_tEfNS_4arch4Sm90ELb1ELb0ELb0ELb1ELb1ELb0ELb0ELb1ELb1ELb1ELb0ELb0EEENS1_21CollectiveEpilogueFwdINS6_IJSA_SA_SB_EEES9_NS_10bfloat16_tESG_Li256ELb1ELb1ELb0ELb1EEENS1_36VarlenDynamicPersistentTileSchedulerILi128ELi160ELi256ELi128ELb0ELb1ELb1ELb1ELb1ELb1EEEEEEEEEvNT_6ParamsE)
        .other          _ZN7cutlass13device_kernelIN5flash11enable_sm90INS1_16FlashAttnFwdSm90INS1_25CollectiveMainloopFwdSm90ILi2EN4cute5tupleIJNS5_1CILi1EEES8_S8_EEENS6_IJNS7_ILi128EEENS7_ILi160EEENS7_ILi192EEEEEELi128ENS_12float_e4m3_tEfNS_4arch4Sm90ELb1ELb0ELb0ELb1ELb1ELb0ELb0ELb1ELb1ELb1ELb0ELb0EEENS1_21CollectiveEpilogueFwdINS6_IJSA_SA_SB_EEES9_NS_10bfloat16_tESG_Li256ELb1ELb1ELb0ELb1EEENS1_36VarlenDynamicPersistentTileSchedulerILi128ELi160ELi256ELi128ELb0ELb1ELb1ELb1ELb1ELb1EEEEEEEEEvNT_6ParamsE,@"STO_CUDA_ENTRY STV_DEFAULT"
_ZN7cutlass13device_kernelIN5flash11enable_sm90INS1_16FlashAttnFwdSm90INS1_25CollectiveMainloopFwdSm90ILi2EN4cute5tupleIJNS5_1CILi1EEES8_S8_EEENS6_IJNS7_ILi128EEENS7_ILi160EEENS7_ILi192EEEEEELi128ENS_12float_e4m3_tEfNS_4arch4Sm90ELb1ELb0ELb0ELb1ELb1ELb0ELb0ELb1ELb1ELb1ELb0ELb0EEENS1_21CollectiveEpilogueFwdINS6_IJSA_SA_SB_EEES9_NS_10bfloat16_tESG_Li256ELb1ELb1ELb0ELb1EEENS1_36VarlenDynamicPersistentTileSchedulerILi128ELi160ELi256ELi128ELb0ELb1ELb1ELb1ELb1ELb1EEEEEEEEEvNT_6ParamsE:
[----:B------:R-:W-:Y:S01]  /*0000*/  LDC R1, c[0x0][0x37c] ;  /* 0x0000df00ff017b82 */ /* 0x000fe20000000800 */
[----:B------:R-:W-:Y:S05]  /*0010*/  EXIT ;  /* 0x000000000000794d */ /* 0x000fea0003800000 */
.L_x_7:
        /* <DEDUP_REMOVED lines=14> */
.L_x_16:


//--------------------- .text._ZN7cutlass13device_kernelIN5flash11enable_sm90INS1_16FlashAttnFwdSm90INS1_25CollectiveMainloopFwdSm90ILi2EN4cute5tupleIJNS5_1CILi1EEES8_S8_EEENS6_IJNS7_ILi128EEENS7_ILi160EEENS7_ILi192EEEEEELi128ENS_12float_e4m3_tEfNS_4arch4Sm90ELb1ELb0ELb0ELb1ELb1ELb1ELb0ELb1ELb1ELb1ELb0ELb0EEENS1_21CollectiveEpilogueFwdINS6_IJSA_SA_SB_EEES9_NS_10bfloat16_tESG_Li256ELb1ELb1ELb0ELb1EEENS1_36VarlenDynamicPersistentTileSchedulerILi128ELi160ELi256ELi128ELb0ELb1ELb1ELb1ELb1ELb1EEEEEEEEEvNT_6ParamsE --------------------------
	.section	.text._ZN7cutlass13device_kernelIN5flash11enable_sm90INS1_16FlashAttnFwdSm90INS1_25CollectiveMainloopFwdSm90ILi2EN4cute5tupleIJNS5_1CILi1EEES8_S8_EEENS6_IJNS7_ILi128EEENS7_ILi160EEENS7_ILi192EEEEEELi128ENS_12float_e4m3_tEfNS_4arch4Sm90ELb1ELb0ELb0ELb1ELb1ELb1ELb0ELb1ELb1ELb1ELb0ELb0EEENS1_21CollectiveEpilogueFwdINS6_IJSA_SA_SB_EEES9_NS_10bfloat16_tESG_Li256ELb1ELb1ELb0ELb1EEENS1_36VarlenDynamicPersistentTileSchedulerILi128ELi160ELi256ELi128ELb0ELb1ELb1ELb1ELb1ELb1EEEEEEEEEvNT_6ParamsE,"ax",@progbits
	.align	128
.text._ZN7cutlass13device_kernelIN5flash11enable_sm90INS1_16FlashAttnFwdSm90INS1_25CollectiveMainloopFwdSm90ILi2EN4cute5tupleIJNS5_1CILi1EEES8_S8_EEENS6_IJNS7_ILi128EEENS7_ILi160EEENS7_ILi192EEEEEELi128ENS_12float_e4m3_tEfNS_4arch4Sm90ELb1ELb0ELb0ELb1ELb1ELb1ELb0ELb1ELb1ELb1ELb0ELb0EEENS1_21CollectiveEpilogueFwdINS6_IJSA_SA_SB_EEES9_NS_10bfloat16_tESG_Li256ELb1ELb1ELb0ELb1EEENS1_36VarlenDynamicPersistentTileSchedulerILi128ELi160ELi256ELi128ELb0ELb1ELb1ELb1ELb1ELb1EEEEEEEEEvNT_6ParamsE:
        .type           _ZN7cutlass13device_kernelIN5flash11enable_sm90INS1_16FlashAttnFwdSm90INS1_25CollectiveMainloopFwdSm90ILi2EN4cute5tupleIJNS5_1CILi1EEES8_S8_EEENS6_IJNS7_ILi128EEENS7_ILi160EEENS7_ILi192EEEEEELi128ENS_12float_e4m3_tEfNS_4arch4Sm90ELb1ELb0ELb0ELb1ELb1ELb1ELb0ELb1ELb1ELb1ELb0ELb0EEENS1_21CollectiveEpilogueFwdINS6_IJSA_SA_SB_EEES9_NS_10bfloat16_tESG_Li256ELb1ELb1ELb0ELb1EEENS1_36VarlenDynamicPersistentTileSchedulerILi128ELi160ELi256ELi128ELb0ELb1ELb1ELb1ELb1ELb1EEEEEEEEEvNT_6ParamsE,@function
        .size           _ZN7cutlass13device_kernelIN5flash11enable_sm90INS1_16FlashAttnFwdSm90INS1_25CollectiveMainloopFwdSm90ILi2EN4cute5tupleIJNS5_1CILi1EEES8_S8_EEENS6_IJNS7_ILi128EEENS7_ILi160EEENS7_ILi192EEEEEELi128ENS_12float_e4m3_tEfNS_4arch4Sm90ELb1ELb0ELb0ELb1ELb1ELb1ELb0ELb1ELb1ELb1ELb0ELb0EEENS1_21CollectiveEpilogueFwdINS6_IJSA_SA_SB_EEES9_NS_10bfloat16_tESG_Li256ELb1ELb1ELb0ELb1EEENS1_36VarlenDynamicPersistentTileSchedulerILi128ELi160ELi256ELi128ELb0ELb1ELb1ELb1ELb1ELb1EEEEEEEEEvNT_6ParamsE,(.L_x_17 - _ZN7cutlass13device_kernelIN5flash11enable_sm90INS1_16FlashAttnFwdSm90INS1_25CollectiveMainloopFwdSm90ILi2EN4cute5tupleIJNS5_1CILi1EEES8_S8_EEENS6_IJNS7_ILi128EEENS7_ILi160EEENS7_ILi192EEEEEELi128ENS_12float_e4m3_tEfNS_4arch4Sm90ELb1ELb0ELb0ELb1ELb1ELb1ELb0ELb1ELb1ELb1ELb0ELb0EEENS1_21CollectiveEpilogueFwdINS6_IJSA_SA_SB_EEES9_NS_10bfloat16_tESG_Li256ELb1ELb1ELb0ELb1EEENS1_36VarlenDynamicPersistentTileSchedulerILi128ELi160ELi256ELi128ELb0ELb1ELb1ELb1ELb1ELb1EEEEEEEEEvNT_6ParamsE)
        .other          _ZN7cutlass13device_kernelIN5flash11enable_sm90INS1_16FlashAttnFwdSm90INS1_25CollectiveMainloopFwdSm90ILi2EN4cute5tupleIJNS5_1CILi1EEES8_S8_EEENS6_IJNS7_ILi128EEENS7_ILi160EEENS7_ILi192EEEEEELi128ENS_12float_e4m3_tEfNS_4arch4Sm90ELb1ELb0ELb0ELb1ELb1ELb1ELb0ELb1ELb1ELb1ELb0ELb0EEENS1_21CollectiveEpilogueFwdINS6_IJSA_SA_SB_EEES9_NS_10bfloat16_tESG_Li256ELb1ELb1ELb0ELb1EEENS1_36VarlenDynamicPersistentTileSchedulerILi128ELi160ELi256ELi128ELb0ELb1ELb1ELb1ELb1ELb1EEEEEEEEEvNT_6ParamsE,@"STO_CUDA_ENTRY STV_DEFAULT"
_ZN7cutlass13device_kernelIN5flash11enable_sm90INS1_16FlashAttnFwdSm90INS1_25CollectiveMainloopFwdSm90ILi2EN4cute5tupleIJNS5_1CILi1EEES8_S8_EEENS6_IJNS7_ILi128EEENS7_ILi160EEENS7_ILi192EEEEEELi128ENS_12float_e4m3_tEfNS_4arch4Sm90ELb1ELb0ELb0ELb1ELb1ELb1ELb0ELb1ELb1ELb1ELb0ELb0EEENS1_21CollectiveEpilogueFwdINS6_IJSA_SA_SB_EEES9_NS_10bfloat16_tESG_Li256ELb1ELb1ELb0ELb1EEENS1_36VarlenDynamicPersistentTileSchedulerILi128ELi160ELi256ELi128ELb0ELb1ELb1ELb1ELb1ELb1EEEEEEEEEvNT_6ParamsE:
[----:B------:R-:W-:Y:S01]  /*0000*/  LDC R1, c[0x0][0x37c] ;  /* 0x0000df00ff017b82 */ /* 0x000fe20000000800 */
[----:B------:R-:W-:Y:S05]  /*0010*/  EXIT ;  /* 0x000000000000794d */ /* 0x000fea0003800000 */
.L_x_8:
        /* <DEDUP_REMOVED lines=14> */
.L_x_17:


//--------------------- .nv.shared.reserved.0     --------------------------
	.section	.nv.shared.reserved.0,"aw",@nobits
	.weak		__nv_reservedSMEM_offset_0_alias
	.size		__nv_reservedSMEM_offset_0_alias, 0, 64
	.other		__nv_reservedSMEM_offset_0_alias,@"STO_CUDA_RESERVED_SHARED STV_DEFAULT"
__nv_reservedSMEM_offset_0_alias:
	.zero		0
	.zero		64


//--------------------- .nv.global                --------------------------
	.section	.nv.global,"aw",@nobits
.nv.global:
	.type		_ZN76_INTERNAL_106b6b89_40_flash_fwd_hdim192_128_e4m3_paged_sm90_cu_49158569_30184cute1_E,@object
	.size		_ZN76_INTERNAL_106b6b89_40_flash_fwd_hdim192_128_e4m3_paged_sm90_cu_49158569_30184cute1_E,(_ZN76_INTERNAL_106b6b89_40_flash_fwd_hdim192_128_e4m3_paged_sm90_cu_49158569_30184cuda3std3__45__cpo6cbeginE - _ZN76_INTERNAL_106b6b89_40_flash_fwd_hdim192_128_e4m3_paged_sm90_cu_49158569_30184cute1_E)
_ZN76_INTERNAL_106b6b89_40_flash_fwd_hdim192_128_e4m3_paged_sm90_cu_49158569_30184cute1_E:
	.zero		1
	.type		_ZN76_INTERNAL_106b6b89_40_flash_fwd_hdim192_128_e4m3_paged_sm90_cu_49158569_30184cuda3std3__45__cpo6cbeginE,@object
	.size		_ZN76_INTERNAL_106b6b89_40_flash_fwd_hdim192_128_e4m3_paged_sm90_cu_49158569_30184cuda3std3__45__cpo6cbeginE,(_ZN76_INTERNAL_106b6b89_40_flash_fwd_hdim192_128_e4m3_paged_sm90_cu_49158569_30184cuda3std3__48in_placeE - _ZN76_INTERNAL_106b6b89_40_flash_fwd_hdim192_128_e4m3_paged_sm90_cu_49158569_30184cuda3std3__45__cpo6cbeginE)
_ZN76_INTERNAL_106b6b89_40_flash_fwd_hdim192_128_e4m3_paged_sm90_cu_49158569_30184cuda3std3__45__cpo6cbeginE:
	.zero		1
	.type		_ZN76_INTERNAL_106b6b89_40_flash_fwd_hdim192_128_e4m3_paged_sm90_cu_49158569_30184cuda3std3__48in_placeE,@object
	.size		_ZN76_INTERNAL_106b6b89_40_flash_fwd_hdim192_128_e4m3_paged_sm90_cu_49158569_30184cuda3std3__48in_placeE,(_ZN76_INTERNAL_106b6b89_40_flash_fwd_hdim192_128_e4m3_paged_sm90_cu_49158569_30184cuda3std6ranges3__45__cpo9iter_moveE - _ZN76_INTERNAL_106b6b89_40_flash_fwd_hdim192_128_e4m3_paged_sm90_cu_49158569_30184cuda3std3__48in_placeE)
_ZN76_INTERNAL_106b6b89_40_flash_fwd_hdim192_128_e4m3_paged_sm90_cu_49158569_30184cuda3std3__48in_placeE:
	.zero		1
	.type		_ZN76_INTERNAL_106b6b89_40_flash_fwd_hdim192_128_e4m3_paged_sm90_cu_49158569_30184cuda3std6ranges3__45__cpo9iter_moveE,@object
	.size		_ZN76_INTERNAL_106b6b89_40_flash_fwd_hdim192_128_e4m3_paged_sm90_cu_49158569_30184cuda3std6ranges3__45__cpo9iter_moveE,(_ZN76_INTERNAL_106b6b89_40_flash_fwd_hdim192_128_e4m3_paged_sm90_cu_49158569_30184cuda3std3__45__cpo5beginE - _ZN76_INTERNAL_106b6b89_40_flash_fwd_hdim192_128_e4m3_paged_sm90_cu_49158569_30184cuda3std6ranges3__45__cpo9iter_moveE)
_ZN76_INTERNAL_106b6b89_40_flash_fwd_hdim192_128_e4m3_paged_sm90_cu_49158569_30184cuda3std6ranges3__45__cpo9iter_moveE:
	.zero		1
	.type		_ZN76_INTERNAL_106b6b89_40_flash_fwd_hdim192_128_e4m3_paged_sm90_cu_49158569_30184cuda3std3__45__cpo5beginE,@object
	.size		_ZN76_INTERNAL_106b6b89_40_flash_fwd_hdim192_128_e4m3_paged_sm90_cu_49158569_30184cuda3std3__45__cpo5beginE,(_ZN76_INTERNAL_106b6b89_40_flash_fwd_hdim192_128_e4m3_paged_sm90_cu_49158569_30184cuda3std3__478_GLOBAL__N__106b6b89_40_flash_fwd_hdim192_128_e4m3_paged_sm90_cu_49158569_30186ignoreE - _ZN76_INTERNAL_106b6b89_40_flash_fwd_hdim192_128_e4m3_paged_sm90_cu_49158569_30184cuda3std3__45__cpo5beginE)
_ZN76_INTERNAL_106b6b89_40_flash_fwd_hdim192_128_e4m3_paged_sm90_cu_49158569_30184cuda3std3__45__cpo5beginE:
	.zero		1
	.type		_ZN76_INTERNAL_106b6b89_40_flash_fwd_hdim192_128_e4m3_paged_sm90_cu_49158569_30184cuda3std3__478_GLOBAL__N__106b6b89_40_flash_fwd_hdim192_128_e4m3_paged_sm90_cu_49158569_30186ignoreE,@object
	.size		_ZN76_INTERNAL_106b6b89_40_flash_fwd_hdim192_128_e4m3_paged_sm90_cu_49158569_30184cuda3std3__478_GLOBAL__N__106b6b89_40_flash_fwd_hdim192_128_e4m3_paged_sm90_cu_49158569_30186ignoreE,(_ZN76_INTERNAL_106b6b89_40_flash_fwd_hdim192_128_e4m3_paged_sm90_cu_49158569_30184cute7productE - _ZN76_INTERNAL_106b6b89_40_flash_fwd_hdim192_128_e4m3_paged_sm90_cu_49158569_30184cuda3std3__478_GLOBAL__N__106b6b89_40_flash_fwd_hdim192_128_e4m3_paged_sm90_cu_49158569_30186ignoreE)
_ZN76_INTERNAL_106b6b89_40_flash_fwd_hdim192_128_e4m3_paged_sm90_cu_49158569_30184cuda3std3__478_GLOBAL__N__106b6b89_40_flash_fwd_hdim192_128_e4m3_paged_sm90_cu_49158569_30186ignoreE:
	.zero		1
	.type		_ZN76_INTERNAL_106b6b89_40_flash_fwd_hdim192_128_e4m3_paged_sm90_cu_49158569_30184cute7productE,@object
	.size		_ZN76_INTERNAL_106b6b89_40_flash_fwd_hdim192_128_e4m3_paged_sm90_cu_49158569_30184cute7productE,(_ZN76_INTERNAL_106b6b89_40_flash_fwd_hdim192_128_e4m3_paged_sm90_cu_49158569_30184cuda3std3__45__cpo3endE - _ZN76_INTERNAL_106b6b89_40_flash_fwd_hdim192_128_e4m3_paged_sm90_cu_49158569_30184cute7productE)
_ZN76_INTERNAL_106b6b89_40_flash_fwd_hdim192_128_e4m3_paged_sm90_cu_49158569_30184cute7productE:
	.zero		1
	.type		_ZN76_INTERNAL_106b6b89_40_flash_fwd_hdim192_128_e4m3_paged_sm90_cu_49158569_30184cuda3std3__45__cpo3endE,@object
	.size		_ZN76_INTERNAL_106b6b89_40_flash_fwd_hdim192_128_e4m3_paged_sm90_cu_49158569_30184cuda3std3__45__cpo3endE,(_ZN76_INTERNAL_106b6b89_40_flash_fwd_hdim192_128_e4m3_paged_sm90_cu_49158569_30184cuda3std3__419piecewise_constructE - _ZN76_INTERNAL_106b6b89_40_flash_fwd_hdim192_128_e4m3_paged_sm90_cu_49158569_30184cuda3std3__45__cpo3endE)
_ZN76_INTERNAL_106b6b89_40_flash_fwd_hdim192_128_e4m3_paged_sm90_cu_49158569_30184cuda3std3__45__cpo3endE:
	.zero		1
	.type		_ZN76_INTERNAL_106b6b89_40_flash_fwd_hdim192_128_e4m3_paged_sm90_cu_49158569_30184cuda3std3__419piecewise_constructE,@object
	.size		_ZN76_INTERNAL_106b6b89_40_flash_fwd_hdim192_128_e4m3_paged_sm90_cu_49158569_30184cuda3std3__419piecewise_constructE,(_ZN76_INTERNAL_106b6b89_40_flash_fwd_hdim192_128_e4m3_paged_sm90_cu_49158569_30184cuda3std3__45__cpo4cendE - _ZN76_INTERNAL_106b6b89_40_flash_fwd_hdim192_128_e4m3_paged_sm90_cu_49158569_30184cuda3std3__419piecewise_constructE)
_ZN76_INTERNAL_106b6b89_40_flash_fwd_hdim192_128_e4m3_paged_sm90_cu_49158569_30184cuda3std3__419piecewise_constructE:
	.zero		1
	.type		_ZN76_INTERNAL_106b6b89_40_flash_fwd_hdim192_128_e4m3_paged_sm90_cu_49158569_30184cuda3std3__45__cpo4cendE,@object
	.size		_ZN76_INTERNAL_106b6b89_40_flash_fwd_hdim192_128_e4m3_paged_sm90_cu_49158569_30184cuda3std3__45__cpo4cendE,(_ZN76_INTERNAL_106b6b89_40_flash_fwd_hdim192_128_e4m3_paged_sm90_cu_49158569_30184cuda3std6ranges3__45__cpo4swapE - _ZN76_INTERNAL_106b6b89_40_flash_fwd_hdim192_128_e4m3_paged_sm90_cu_49158569_30184cuda3std3__45__cpo4cendE)
_ZN76_INTERNAL_106b6b89_40_flash_fwd_hdim192_128_e4m3_paged_sm90_cu_49158569_30184cuda3std3__45__cpo4cendE:
	.zero		1
	.type		_ZN76_INTERNAL_106b6b89_40_flash_fwd_hdim192_128_e4m3_paged_sm90_cu_49158569_30184cuda3std6ranges3__45__cpo4swapE,@object
	.size		_ZN76_INTERNAL_106b6b89_40_flash_fwd_hdim192_128_e4m3_paged_sm90_cu_49158569_30184cuda3std6ranges3__45__cpo4swapE,(.L_7 - _ZN76_INTERNAL_106b6b89_40_flash_fwd_hdim192_128_e4m3_paged_sm90_cu_49158569_30184cuda3std6ranges3__45__cpo4swapE)
_ZN76_INTERNAL_106b6b89_40_flash_fwd_hdim192_128_e4m3_paged_sm90_cu_49158569_30184cuda3std6ranges3__45__cpo4swapE:
	.zero		1
.L_7:


//--------------------- .nv.constant0._ZN7cutlass13device_kernelIN5flash11enable_sm90INS1_16FlashAttnFwdSm90INS1_25CollectiveMainloopFwdSm90ILi2EN4cute5tupleIJNS5_1CILi1EEES8_S8_EEENS6_IJNS7_ILi128EEENS7_ILi160EEENS7_ILi192EEEEEELi128ENS_12float_e4m3_tEfNS_4arch4Sm90ELb0ELb0ELb0ELb0ELb1ELb0ELb0ELb1ELb1ELb1ELb0ELb0EEENS1_21CollectiveEpilogueFwdINS6_IJSA_SA_SB_EEES9_NS_10bfloat16_tESG_Li256ELb0ELb1ELb0ELb1EEENS1_29StaticPersistentTileSchedulerILb0EEEEEEEEEvNT_6ParamsE --------------------------
	.section	.nv.constant0._ZN7cutlass13device_kernelIN5flash11enable_sm90INS1_16FlashAttnFwdSm90INS1_25CollectiveMainloopFwdSm90ILi2EN4cute5tupleIJNS5_1CILi1EEES8_S8_EEENS6_IJNS7_ILi128EEENS7_ILi160EEENS7_ILi192EEEEEELi128ENS_12float_e4m3_tEfNS_4arch4Sm90ELb0ELb0ELb0ELb0ELb1ELb0ELb0ELb1ELb1ELb1ELb0ELb0EEENS1_21CollectiveEpilogueFwdINS6_IJSA_SA_SB_EEES9_NS_10bfloat16_tESG_Li256ELb0ELb1ELb0ELb1EEENS1_29StaticPersistentTileSchedulerILb0EEEEEEEEEvNT_6ParamsE,"a",@progbits
	.sectionflags	@""
	.align	4
.nv.constant0._ZN7cutlass13device_kernelIN5flash11enable_sm90INS1_16FlashAttnFwdSm90INS1_25CollectiveMainloopFwdSm90ILi2EN4cute5tupleIJNS5_1CILi1EEES8_S8_EEENS6_IJNS7_ILi128EEENS7_ILi160EEENS7_ILi192EEEEEELi128ENS_12float_e4m3_tEfNS_4arch4Sm90ELb0ELb0ELb0ELb0ELb1ELb0ELb0ELb1ELb1ELb1ELb0ELb0EEENS1_21CollectiveEpilogueFwdINS6_IJSA_SA_SB_EEES9_NS_10bfloat16_tESG_Li256ELb0ELb1ELb0ELb1EEENS1_29StaticPersistentTileSchedulerILb0EEEEEEEEEvNT_6ParamsE:
	.zero		3456


//--------------------- .nv.constant0._ZN7cutlass13device_kernelIN5flash11enable_sm90INS1_16FlashAttnFwdSm90INS1_25CollectiveMainloopFwdSm90ILi2EN4cute5tupleIJNS5_1CILi1EEES8_S8_EEENS6_IJNS7_ILi128EEENS7_ILi160EEENS7_ILi192EEEEEELi128ENS_12float_e4m3_tEfNS_4arch4Sm90ELb0ELb0ELb0ELb1ELb1ELb0ELb0ELb1ELb1ELb1ELb0ELb0EEENS1_21CollectiveEpilogueFwdINS6_IJSA_SA_SB_EEES9_NS_10bfloat16_tESG_Li256ELb1ELb1ELb0ELb1EEENS1_36VarlenDynamicPersistentTileSchedulerILi128ELi160ELi256ELi128ELb0ELb1ELb1ELb0ELb1ELb1EEEEEEEEEvNT_6ParamsE --------------------------
	.section	.nv.constant0._ZN7cutlass13device_kernelIN5flash11enable_sm90INS1_16FlashAttnFwdSm90INS1_25CollectiveMainloopFwdSm90ILi2EN4cute5tupleIJNS5_1CILi1EEES8_S8_EEENS6_IJNS7_ILi128EEENS7_ILi160EEENS7_ILi192EEEEEELi128ENS_12float_e4m3_tEfNS_4arch4Sm90ELb0ELb0ELb0ELb1ELb1ELb0ELb0ELb1ELb1ELb1ELb0ELb0EEENS1_21CollectiveEpilogueFwdINS6_IJSA_SA_SB_EEES9_NS_10bfloat16_tESG_Li256ELb1ELb1ELb0ELb1EEENS1_36VarlenDynamicPersistentTileSchedulerILi128ELi160ELi256ELi128ELb0ELb1ELb1ELb0ELb1ELb1EEEEEEEEEvNT_6ParamsE,"a",@progbits
	.sectionflags	@""
	.align	4
.nv.constant0._ZN7cutlass13device_kernelIN5flash11enable_sm90INS1_16FlashAttnFwdSm90INS1_25CollectiveMainloopFwdSm90ILi2EN4cute5tupleIJNS5_1CILi1EEES8_S8_EEENS6_IJNS7_ILi128EEENS7_ILi160EEENS7_ILi192EEEEEELi128ENS_12float_e4m3_tEfNS_4arch4Sm90ELb0ELb0ELb0ELb1ELb1ELb0ELb0ELb1ELb1ELb1ELb0ELb0EEENS1_21CollectiveEpilogueFwdINS6_IJSA_SA_SB_EEES9_NS_10bfloat16_tESG_Li256ELb1ELb1ELb0ELb1EEENS1_36VarlenDynamicPersistentTileSchedulerILi128ELi160ELi256ELi128ELb0ELb1ELb1ELb0ELb1ELb1EEEEEEEEEvNT_6ParamsE:
	.zero		3584


//--------------------- .nv.constant0._ZN7cutlass13device_kernelIN5flash11enable_sm90INS1_16FlashAttnFwdSm90INS1_25CollectiveMainloopFwdSm90ILi2EN4cute5tupleIJNS5_1CILi1EEES8_S8_EEENS6_IJNS7_ILi128EEENS7_ILi160EEENS7_ILi192EEEEEELi128ENS_12float_e4m3_tEfNS_4arch4Sm90ELb0ELb0ELb0ELb1ELb1ELb1ELb0ELb1ELb1ELb1ELb0ELb0EEENS1_21CollectiveEpilogueFwdINS6_IJSA_SA_SB_EEES9_NS_10bfloat16_tESG_Li256ELb1ELb1ELb0ELb1EEENS1_36VarlenDynamicPersistentTileSchedulerILi128ELi160ELi256ELi128ELb0ELb1ELb1ELb0ELb1ELb1EEEEEEEEEvNT_6ParamsE --------------------------
	.section	.nv.constant0._ZN7cutlass13device_kernelIN5flash11enable_sm90INS1_16FlashAttnFwdSm90INS1_25CollectiveMainloopFwdSm90ILi2EN4cute5tupleIJNS5_1CILi1EEES8_S8_EEENS6_IJNS7_ILi128EEENS7_ILi160EEENS7_ILi192EEEEEELi128ENS_12float_e4m3_tEfNS_4arch4Sm90ELb0ELb0ELb0ELb1ELb1ELb1ELb0ELb1ELb1ELb1ELb0ELb0EEENS1_21CollectiveEpilogueFwdINS6_IJSA_SA_SB_EEES9_NS_10bfloat16_tESG_Li256ELb1ELb1ELb0ELb1EEENS1_36VarlenDynamicPersistentTileSchedulerILi128ELi160ELi256ELi128ELb0ELb1ELb1ELb0ELb1ELb1EEEEEEEEEvNT_6ParamsE,"a",@progbits
	.sectionflags	@""
	.align	4
.nv.constant0._ZN7cutlass13device_kernelIN5flash11enable_sm90INS1_16FlashAttnFwdSm90INS1_25CollectiveMainloopFwdSm90ILi2EN4cute5tupleIJNS5_1CILi1EEES8_S8_EEENS6_IJNS7_ILi128EEENS7_ILi160EEENS7_ILi192EEEEEELi128ENS_12float_e4m3_tEfNS_4arch4Sm90ELb0ELb0ELb0ELb1ELb1ELb1ELb0ELb1ELb1ELb1ELb0ELb0EEENS1_21CollectiveEpilogueFwdINS6_IJSA_SA_SB_EEES9_NS_10bfloat16_tESG_Li256ELb1ELb1ELb0ELb1EEENS1_36VarlenDynamicPersistentTileSchedulerILi128ELi160ELi256ELi128ELb0ELb1ELb1ELb0ELb1ELb1EEEEEEEEEvNT_6ParamsE:
	.zero		3584


//--------------------- .nv.constant0._ZN7cutlass13device_kernelIN5flash11enable_sm90INS1_16FlashAttnFwdSm90INS1_25CollectiveMainloopFwdSm90ILi2EN4cute5tupleIJNS5_1CILi1EEES8_S8_EEENS6_IJNS7_ILi128EEESA_NS7_ILi192EEEEEELi128ENS_12float_e4m3_tEfNS_4arch4Sm90ELb0ELb1ELb0ELb0ELb1ELb0ELb0ELb1ELb1ELb1ELb0ELb0EEENS1_21CollectiveEpilogueFwdINS6_IJSA_SA_SA_EEES9_NS_10bfloat16_tESF_Li256ELb0ELb1ELb0ELb1EEENS1_30DynamicPersistentTileSchedulerILi256ELi128ELb0ELb1ELb1EEEEEEEEEvNT_6ParamsE --------------------------
	.section	.nv.constant0._ZN7cutlass13device_kernelIN5flash11enable_sm90INS1_16FlashAttnFwdSm90INS1_25CollectiveMainloopFwdSm90ILi2EN4cute5tupleIJNS5_1CILi1EEES8_S8_EEENS6_IJNS7_ILi128EEESA_NS7_ILi192EEEEEELi128ENS_12float_e4m3_tEfNS_4arch4Sm90ELb0ELb1ELb0ELb0ELb1ELb0ELb0ELb1ELb1ELb1ELb0ELb0EEENS1_21CollectiveEpilogueFwdINS6_IJSA_SA_SA_EEES9_NS_10bfloat16_tESF_Li256ELb0ELb1ELb0ELb1EEENS1_30DynamicPersistentTileSchedulerILi256ELi128ELb0ELb1ELb1EEEEEEEEEvNT_6ParamsE,"a",@progbits
	.sectionflags	@""
	.align	4
.nv.constant0._ZN7cutlass13device_kernelIN5flash11enable_sm90INS1_16FlashAttnFwdSm90INS1_25CollectiveMainloopFwdSm90ILi2EN4cute5tupleIJNS5_1CILi1EEES8_S8_EEENS6_IJNS7_ILi128EEESA_NS7_ILi192EEEEEELi128ENS_12float_e4m3_tEfNS_4arch4Sm90ELb0ELb1ELb0ELb0ELb1ELb0ELb0ELb1ELb1ELb1ELb0ELb0EEENS1_21CollectiveEpilogueFwdINS6_IJSA_SA_SA_EEES9_NS_10bfloat16_tESF_Li256ELb0ELb1ELb0ELb1EEENS1_30DynamicPersistentTileSchedulerILi256ELi128ELb0ELb1ELb1EEEEEEEEEvNT_6ParamsE:
	.zero		3584


//--------------------- .nv.constant0._ZN7cutlass13device_kernelIN5flash11enable_sm90INS1_16FlashAttnFwdSm90INS1_25CollectiveMainloopFwdSm90ILi2EN4cute5tupleIJNS5_1CILi1EEES8_S8_EEENS6_IJNS7_ILi128EEESA_NS7_ILi192EEEEEELi128ENS_12float_e4m3_tEfNS_4arch4Sm90ELb0ELb1ELb0ELb1ELb1ELb0ELb0ELb1ELb1ELb1ELb0ELb0EEENS1_21CollectiveEpilogueFwdINS6_IJSA_SA_SA_EEES9_NS_10bfloat16_tESF_Li256ELb1ELb1ELb0ELb1EEENS1_36VarlenDynamicPersistentTileSchedulerILi128ELi128ELi256ELi128ELb0ELb1ELb1ELb1ELb0ELb1EEEEEEEEEvNT_6ParamsE --------------------------
	.section	.nv.constant0._ZN7cutlass13device_kernelIN5flash11enable_sm90INS1_16FlashAttnFwdSm90INS1_25CollectiveMainloopFwdSm90ILi2EN4cute5tupleIJNS5_1CILi1EEES8_S8_EEENS6_IJNS7_ILi128EEESA_NS7_ILi192EEEEEELi128ENS_12float_e4m3_tEfNS_4arch4Sm90ELb0ELb1ELb0ELb1ELb1ELb0ELb0ELb1ELb1ELb1ELb0ELb0EEENS1_21CollectiveEpilogueFwdINS6_IJSA_SA_SA_EEES9_NS_10bfloat16_tESF_Li256ELb1ELb1ELb0ELb1EEENS1_36VarlenDynamicPersistentTileSchedulerILi128ELi128ELi256ELi128ELb0ELb1ELb1ELb1ELb0ELb1EEEEEEEEEvNT_6ParamsE,"a",@progbits
	.sectionflags	@""
	.align	4
.nv.constant0._ZN7cutlass13device_kernelIN5flash11enable_sm90INS1_16FlashAttnFwdSm90INS1_25CollectiveMainloopFwdSm90ILi2EN4cute5tupleIJNS5_1CILi1EEES8_S8_EEENS6_IJNS7_ILi128EEESA_NS7_ILi192EEEEEELi128ENS_12float_e4m3_tEfNS_4arch4Sm90ELb0ELb1ELb0ELb1ELb1ELb0ELb0ELb1ELb1ELb1ELb0ELb0EEENS1_21CollectiveEpilogueFwdINS6_IJSA_SA_SA_EEES9_NS_10bfloat16_tESF_Li256ELb1ELb1ELb0ELb1EEENS1_36VarlenDynamicPersistentTileSchedulerILi128ELi128ELi256ELi128ELb0ELb1ELb1ELb1ELb0ELb1EEEEEEEEEvNT_6ParamsE:
	.zero		3584


//--------------------- .nv.constant0._ZN7cutlass13device_kernelIN5flash11enable_sm90INS1_16FlashAttnFwdSm90INS1_25CollectiveMainloopFwdSm90ILi2EN4cute5tupleIJNS5_1CILi1EEES8_S8_EEENS6_IJNS7_ILi128EEESA_NS7_ILi192EEEEEELi128ENS_12float_e4m3_tEfNS_4arch4Sm90ELb0ELb1ELb0ELb1ELb1ELb1ELb0ELb1ELb1ELb1ELb0ELb0EEENS1_21CollectiveEpilogueFwdINS6_IJSA_SA_SA_EEES9_NS_10bfloat16_tESF_Li256ELb1ELb1ELb0ELb1EEENS1_36VarlenDynamicPersistentTileSchedulerILi128ELi128ELi256ELi128ELb0ELb1ELb1ELb1ELb0ELb1EEEEEEEEEvNT_6ParamsE --------------------------
	.section	.nv.constant0._ZN7cutlass13device_kernelIN5flash11enable_sm90INS1_16FlashAttnFwdSm90INS1_25CollectiveMainloopFwdSm90ILi2EN4cute5tupleIJNS5_1CILi1EEES8_S8_EEENS6_IJNS7_ILi128EEESA_NS7_ILi192EEEEEELi128ENS_12float_e4m3_tEfNS_4arch4Sm90ELb0ELb1ELb0ELb1ELb1ELb1ELb0ELb1ELb1ELb1ELb0ELb0EEENS1_21CollectiveEpilogueFwdINS6_IJSA_SA_SA_EEES9_NS_10bfloat16_tESF_Li256ELb1ELb1ELb0ELb1EEENS1_36VarlenDynamicPersistentTileSchedulerILi128ELi128ELi256ELi128ELb0ELb1ELb1ELb1ELb0ELb1EEEEEEEEEvNT_6ParamsE,"a",@progbits
	.sectionflags	@""
	.align	4
.nv.constant0._ZN7cutlass13device_kernelIN5flash11enable_sm90INS1_16FlashAttnFwdSm90INS1_25CollectiveMainloopFwdSm90ILi2EN4cute5tupleIJNS5_1CILi1EEES8_S8_EEENS6_IJNS7_ILi128EEESA_NS7_ILi192EEEEEELi128ENS_12float_e4m3_tEfNS_4arch4Sm90ELb0ELb1ELb0ELb1ELb1ELb1ELb0ELb1ELb1ELb1ELb0ELb0EEENS1_21CollectiveEpilogueFwdINS6_IJSA_SA_SA_EEES9_NS_10bfloat16_tESF_Li256ELb1ELb1ELb0ELb1EEENS1_36VarlenDynamicPersistentTileSchedulerILi128ELi128ELi256ELi128ELb0ELb1ELb1ELb1ELb0ELb1EEEEEEEEEvNT_6ParamsE:
	.zero		3584


//--------------------- .nv.constant0._ZN7cutlass13device_kernelIN5flash11enable_sm90INS1_16FlashAttnFwdSm90INS1_25CollectiveMainloopFwdSm90ILi2EN4cute5tupleIJNS5_1CILi1EEES8_S8_EEENS6_IJNS7_ILi128EEENS7_ILi160EEENS7_ILi192EEEEEELi128ENS_12float_e4m3_tEfNS_4arch4Sm90ELb1ELb0ELb0ELb0ELb1ELb0ELb0ELb1ELb1ELb1ELb0ELb0EEENS1_21CollectiveEpilogueFwdINS6_IJSA_SA_SB_EEES9_NS_10bfloat16_tESG_Li256ELb0ELb1ELb0ELb1EEENS1_30DynamicPersistentTileSchedulerILi256ELi128ELb0ELb1ELb1EEEEEEEEEvNT_6ParamsE --------------------------
	.section	.nv.constant0._ZN7cutlass13device_kernelIN5flash11enable_sm90INS1_16FlashAttnFwdSm90INS1_25CollectiveMainloopFwdSm90ILi2EN4cute5tupleIJNS5_1CILi1EEES8_S8_EEENS6_IJNS7_ILi128EEENS7_ILi160EEENS7_ILi192EEEEEELi128ENS_12float_e4m3_tEfNS_4arch4Sm90ELb1ELb0ELb0ELb0ELb1ELb0ELb0ELb1ELb1ELb1ELb0ELb0EEENS1_21CollectiveEpilogueFwdINS6_IJSA_SA_SB_EEES9_NS_10bfloat16_tESG_Li256ELb0ELb1ELb0ELb1EEENS1_30DynamicPersistentTileSchedulerILi256ELi128ELb0ELb1ELb1EEEEEEEEEvNT_6ParamsE,"a",@progbits
	.sectionflags	@""
	.align	4
.nv.constant0._ZN7cutlass13device_kernelIN5flash11enable_sm90INS1_16FlashAttnFwdSm90INS1_25CollectiveMainloopFwdSm90ILi2EN4cute5tupleIJNS5_1CILi1EEES8_S8_EEENS6_IJNS7_ILi128EEENS7_ILi160EEENS7_ILi192EEEEEELi128ENS_12float_e4m3_tEfNS_4arch4Sm90ELb1ELb0ELb0ELb0ELb1ELb0ELb0ELb1ELb1ELb1ELb0ELb0EEENS1_21CollectiveEpilogueFwdINS6_IJSA_SA_SB_EEES9_NS_10bfloat16_tESG_Li256ELb0ELb1ELb0ELb1EEENS1_30DynamicPersistentTileSchedulerILi256ELi128ELb0ELb1ELb1EEEEEEEEEvNT_6ParamsE:
	.zero		3584


//--------------------- .nv.constant0._ZN7cutlass13device_kernelIN5flash11enable_sm90INS1_16FlashAttnFwdSm90INS1_25CollectiveMainloopFwdSm90ILi2EN4cute5tupleIJNS5_1CILi1EEES8_S8_EEENS6_IJNS7_ILi128EEENS7_ILi160EEENS7_ILi192EEEEEELi128ENS_12float_e4m3_tEfNS_4arch4Sm90ELb1ELb0ELb0ELb1ELb1ELb0ELb0ELb1ELb1ELb1ELb0ELb0EEENS1_21CollectiveEpilogueFwdINS6_IJSA_SA_SB_EEES9_NS_10bfloat16_tESG_Li256ELb1ELb1ELb0ELb1EEENS1_36VarlenDynamicPersistentTileSchedulerILi128ELi160ELi256ELi128ELb0ELb1ELb1ELb1ELb1ELb1EEEEEEEEEvNT_6ParamsE --------------------------
	.section	.nv.constant0._ZN7cutlass13device_kernelIN5flash11enable_sm90INS1_16FlashAttnFwdSm90INS1_25CollectiveMainloopFwdSm90ILi2EN4cute5tupleIJNS5_1CILi1EEES8_S8_EEENS6_IJNS7_ILi128EEENS7_ILi160EEENS7_ILi192EEEEEELi128ENS_12float_e4m3_tEfNS_4arch4Sm90ELb1ELb0ELb0ELb1ELb1ELb0ELb0ELb1ELb1ELb1ELb0ELb0EEENS1_21CollectiveEpilogueFwdINS6_IJSA_SA_SB_EEES9_NS_10bfloat16_tESG_Li256ELb1ELb1ELb0ELb1EEENS1_36VarlenDynamicPersistentTileSchedulerILi128ELi160ELi256ELi128ELb0ELb1ELb1ELb1ELb1ELb1EEEEEEEEEvNT_6ParamsE,"a",@progbits
	.sectionflags	@""
	.align	4
.nv.constant0._ZN7cutlass13device_kernelIN5flash11enable_sm90INS1_16FlashAttnFwdSm90INS1_25CollectiveMainloopFwdSm90ILi2EN4cute5tupleIJNS5_1CILi1EEES8_S8_EEENS6_IJNS7_ILi128EEENS7_ILi160EEENS7_ILi192EEEEEELi128ENS_12float_e4m3_tEfNS_4arch4Sm90ELb1ELb0ELb0ELb1ELb1ELb0ELb0ELb1ELb1ELb1ELb0ELb0EEENS1_21CollectiveEpilogueFwdINS6_IJSA_SA_SB_EEES9_NS_10bfloat16_tESG_Li256ELb1ELb1ELb0ELb1EEENS1_36VarlenDynamicPersistentTileSchedulerILi128ELi160ELi256ELi128ELb0ELb1ELb1ELb1ELb1ELb1EEEEEEEEEvNT_6ParamsE:
	.zero		3584


//--------------------- .nv.constant0._ZN7cutlass13device_kernelIN5flash11enable_sm90INS1_16FlashAttnFwdSm90INS1_25CollectiveMainloopFwdSm90ILi2EN4cute5tupleIJNS5_1CILi1EEES8_S8_EEENS6_IJNS7_ILi128EEENS7_ILi160EEENS7_ILi192EEEEEELi128ENS_12float_e4m3_tEfNS_4arch4Sm90ELb1ELb0ELb0ELb1ELb1ELb1ELb0ELb1ELb1ELb1ELb0ELb0EEENS1_21CollectiveEpilogueFwdINS6_IJSA_SA_SB_EEES9_NS_10bfloat16_tESG_Li256ELb1ELb1ELb0ELb1EEENS1_36VarlenDynamicPersistentTileSchedulerILi128ELi160ELi256ELi128ELb0ELb1ELb1ELb1ELb1ELb1EEEEEEEEEvNT_6ParamsE --------------------------
	.section	.nv.constant0._ZN7cutlass13device_kernelIN5flash11enable_sm90INS1_16FlashAttnFwdSm90INS1_25CollectiveMainloopFwdSm90ILi2EN4cute5tupleIJNS5_1CILi1EEES8_S8_EEENS6_IJNS7_ILi128EEENS7_ILi160EEENS7_ILi192EEEEEELi128ENS_12float_e4m3_tEfNS_4arch4Sm90ELb1ELb0ELb0ELb1ELb1ELb1ELb0ELb1ELb1ELb1ELb0ELb0EEENS1_21CollectiveEpilogueFwdINS6_IJSA_SA_SB_EEES9_NS_10bfloat16_tESG_Li256ELb1ELb1ELb0ELb1EEENS1_36VarlenDynamicPersistentTileSchedulerILi128ELi160ELi256ELi128ELb0ELb1ELb1ELb1ELb1ELb1EEEEEEEEEvNT_6ParamsE,"a",@progbits
	.sectionflags	@""
	.align	4
.nv.constant0._ZN7cutlass13device_kernelIN5flash11enable_sm90INS1_16FlashAttnFwdSm90INS1_25CollectiveMainloopFwdSm90ILi2EN4cute5tupleIJNS5_1CILi1EEES8_S8_EEENS6_IJNS7_ILi128EEENS7_ILi160EEENS7_ILi192EEEEEELi128ENS_12float_e4m3_tEfNS_4arch4Sm90ELb1ELb0ELb0ELb1ELb1ELb1ELb0ELb1ELb1ELb1ELb0ELb0EEENS1_21CollectiveEpilogueFwdINS6_IJSA_SA_SB_EEES9_NS_10bfloat16_tESG_Li256ELb1ELb1ELb0ELb1EEENS1_36VarlenDynamicPersistentTileSchedulerILi128ELi160ELi256ELi128ELb0ELb1ELb1ELb1ELb1ELb1EEEEEEEEEvNT_6ParamsE:
	.zero		3584


//--------------------- SYMBOLS --------------------------

	.type		.nv.reservedSmem.offset0,@object
	.size		.nv.reservedSmem.offset0,0x4
